	.target	sm_90a

	.elftype	@"ET_EXEC"


//--------------------- .note.nv.tkinfo           --------------------------
	.section	.note.nv.tkinfo,"",@"SHT_NOTE"
	.sectionflags	@"SHF_NOTE_NV_TKINFO"
	.tkinfo
        /*0018*/ 	.word	0x00000002
        /*0030*/ 	.string	""
        /*0030*/ 	.string	"ptxas"
        /*0030*/ 	.string	"Cuda compilation tools, release 13.0, V13.0.88"
        /*0030*/ 	.string	"Build cuda_13.0.r13.0/compiler.36424714_0"
        /*0030*/ 	.string	"-arch sm_90a -m 64 "



//--------------------- .note.nv.cuinfo           --------------------------
	.section	.note.nv.cuinfo,"",@"SHT_NOTE"
	.sectionflags	@"SHF_NOTE_NV_CUINFO"
        /*0018*/ 	.short	0x0002
        /*001a*/ 	.short	0x005a
        /*001c*/ 	.short	0x0082
	.zero		2


//--------------------- .nv.info                  --------------------------
	.section	.nv.info,"",@"SHT_CUDA_INFO"
	.align	4


	//----- nvinfo : EIATTR_REGCOUNT
	.align		4
        /*0000*/ 	.byte	0x04, 0x2f
        /*0002*/ 	.short	(.L_1 - .L_0)
	.align		4
.L_0:
        /*0004*/ 	.word	index@(_ZN17fastertransformer11getWordEmdKIfEEvPT_S2_Piii)
        /*0008*/ 	.word	0x0000000e


	//----- nvinfo : EIATTR_FRAME_SIZE
	.align		4
.L_1:
        /*000c*/ 	.byte	0x04, 0x11
        /*000e*/ 	.short	(.L_3 - .L_2)
	.align		4
.L_2:
        /*0010*/ 	.word	index@(_ZN17fastertransformer11getWordEmdKIfEEvPT_S2_Piii)
        /*0014*/ 	.word	0x00000000


	//----- nvinfo : EIATTR_REGCOUNT
	.align		4
.L_3:
        /*0018*/ 	.byte	0x04, 0x2f
        /*001a*/ 	.short	(.L_5 - .L_4)
	.align		4
.L_4:
        /*001c*/ 	.word	index@(_ZN17fastertransformer11getAttnMaskIfEEvPT_Pfi)
        /*0020*/ 	.word	0x0000000c


	//----- nvinfo : EIATTR_FRAME_SIZE
	.align		4
.L_5:
        /*0024*/ 	.byte	0x04, 0x11
        /*0026*/ 	.short	(.L_7 - .L_6)
	.align		4
.L_6:
        /*0028*/ 	.word	index@(_ZN17fastertransformer11getAttnMaskIfEEvPT_Pfi)
        /*002c*/ 	.word	0x00000000


	//----- nvinfo : EIATTR_REGCOUNT
	.align		4
.L_7:
        /*0030*/ 	.byte	0x04, 0x2f
        /*0032*/ 	.short	(.L_9 - .L_8)
	.align		4
.L_8:
        /*0034*/ 	.word	index@(_ZN17fastertransformer9getSegMatIfEEvPT_Pii)
        /*0038*/ 	.word	0x00000012


	//----- nvinfo : EIATTR_FRAME_SIZE
	.align		4
.L_9:
        /*003c*/ 	.byte	0x04, 0x11
        /*003e*/ 	.short	(.L_11 - .L_10)
	.align		4
.L_10:
        /*0040*/ 	.word	index@(_ZN17fastertransformer9getSegMatIfEEvPT_Pii)
        /*0044*/ 	.word	0x00000000


	//----- nvinfo : EIATTR_REGCOUNT
	.align		4
.L_11:
        /*0048*/ 	.byte	0x04, 0x2f
        /*004a*/ 	.short	(.L_13 - .L_12)
	.align		4
.L_12:
        /*004c*/ 	.word	index@(_ZN17fastertransformer16relativePositionIfEEvPT_ii)
        /*0050*/ 	.word	0x0000001c


	//----- nvinfo : EIATTR_FRAME_SIZE
	.align		4
.L_13:
        /*0054*/ 	.byte	0x04, 0x11
        /*0056*/ 	.short	(.L_15 - .L_14)
	.align		4
.L_14:
        /*0058*/ 	.word	index@($_ZN17fastertransformer16relativePositionIfEEvPT_ii$__internal_accurate_pow)
        /*005c*/ 	.word	0x00000000


	//----- nvinfo : EIATTR_FRAME_SIZE
	.align		4
.L_15:
        /*0060*/ 	.byte	0x04, 0x11
        /*0062*/ 	.short	(.L_17 - .L_16)
	.align		4
.L_16:
        /*0064*/ 	.word	index@($__internal_1_$__cuda_sm20_dblrcp_rn_slowpath_v3)
        /*0068*/ 	.word	0x00000000


	//----- nvinfo : EIATTR_FRAME_SIZE
	.align		4
.L_17:
        /*006c*/ 	.byte	0x04, 0x11
        /*006e*/ 	.short	(.L_19 - .L_18)
	.align		4
.L_18:
        /*0070*/ 	.word	index@(_ZN17fastertransformer16relativePositionIfEEvPT_ii)
        /*0074*/ 	.word	0x00000000


	//----- nvinfo : EIATTR_REGCOUNT
	.align		4
.L_19:
        /*0078*/ 	.byte	0x04, 0x2f
        /*007a*/ 	.short	(.L_21 - .L_20)
	.align		4
.L_20:
        /*007c*/ 	.word	index@(_ZN17fastertransformer11getAttnMaskI6__halfEEvPT_Pfi)
        /*0080*/ 	.word	0x00000012


	//----- nvinfo : EIATTR_FRAME_SIZE
	.align		4
.L_21:
        /*0084*/ 	.byte	0x04, 0x11
        /*0086*/ 	.short	(.L_23 - .L_22)
	.align		4
.L_22:
        /*0088*/ 	.word	index@(_ZN17fastertransformer11getAttnMaskI6__halfEEvPT_Pfi)
        /*008c*/ 	.word	0x00000000


	//----- nvinfo : EIATTR_REGCOUNT
	.align		4
.L_23:
        /*0090*/ 	.byte	0x04, 0x2f
        /*0092*/ 	.short	(.L_25 - .L_24)
	.align		4
.L_24:
        /*0094*/ 	.word	index@(_ZN17fastertransformer9getSegMatI6__halfEEvPT_Pii)
        /*0098*/ 	.word	0x00000012


	//----- nvinfo : EIATTR_FRAME_SIZE
	.align		4
.L_25:
        /*009c*/ 	.byte	0x04, 0x11
        /*009e*/ 	.short	(.L_27 - .L_26)
	.align		4
.L_26:
        /*00a0*/ 	.word	index@(_ZN17fastertransformer9getSegMatI6__halfEEvPT_Pii)
        /*00a4*/ 	.word	0x00000000


	//----- nvinfo : EIATTR_REGCOUNT
	.align		4
.L_27:
        /*00a8*/ 	.byte	0x04, 0x2f
        /*00aa*/ 	.short	(.L_29 - .L_28)
	.align		4
.L_28:
        /*00ac*/ 	.word	index@(_ZN17fastertransformer16relativePositionI6__halfEEvPT_ii)
        /*00b0*/ 	.word	0x0000001c


	//----- nvinfo : EIATTR_FRAME_SIZE
	.align		4
.L_29:
        /*00b4*/ 	.byte	0x04, 0x11
        /*00b6*/ 	.short	(.L_31 - .L_30)
	.align		4
.L_30:
        /*00b8*/ 	.word	index@($_ZN17fastertransformer16relativePositionI6__halfEEvPT_ii$__internal_accurate_pow)
        /*00bc*/ 	.word	0x00000000


	//----- nvinfo : EIATTR_FRAME_SIZE
	.align		4
.L_31:
        /*00c0*/ 	.byte	0x04, 0x11
        /*00c2*/ 	.short	(.L_33 - .L_32)
	.align		4
.L_32:
        /*00c4*/ 	.word	index@($__internal_0_$__cuda_sm20_dblrcp_rn_slowpath_v3)
        /*00c8*/ 	.word	0x00000000


	//----- nvinfo : EIATTR_FRAME_SIZE
	.align		4
.L_33:
        /*00cc*/ 	.byte	0x04, 0x11
        /*00ce*/ 	.short	(.L_35 - .L_34)
	.align		4
.L_34:
        /*00d0*/ 	.word	index@(_ZN17fastertransformer16relativePositionI6__halfEEvPT_ii)
        /*00d4*/ 	.word	0x00000000


	//----- nvinfo : EIATTR_REGCOUNT
	.align		4
.L_35:
        /*00d8*/ 	.byte	0x04, 0x2f
        /*00da*/ 	.short	(.L_37 - .L_36)
	.align		4
.L_36:
        /*00dc*/ 	.word	index@(_ZN17fastertransformer11getWordEmdKI6__halfEEvPT_S3_Piii)
        /*00e0*/ 	.word	0x0000000c


	//----- nvinfo : EIATTR_FRAME_SIZE
	.align		4
.L_37:
        /*00e4*/ 	.byte	0x04, 0x11
        /*00e6*/ 	.short	(.L_39 - .L_38)
	.align		4
.L_38:
        /*00e8*/ 	.word	index@(_ZN17fastertransformer11getWordEmdKI6__halfEEvPT_S3_Piii)
        /*00ec*/ 	.word	0x00000000


	//----- nvinfo : EIATTR_MIN_STACK_SIZE
	.align		4
.L_39:
        /*00f0*/ 	.byte	0x04, 0x12
        /*00f2*/ 	.short	(.L_41 - .L_40)
	.align		4
.L_40:
        /*00f4*/ 	.word	index@(_ZN17fastertransformer11getWordEmdKI6__halfEEvPT_S3_Piii)
        /*00f8*/ 	.word	0x00000000


	//----- nvinfo : EIATTR_MIN_STACK_SIZE
	.align		4
.L_41:
        /*00fc*/ 	.byte	0x04, 0x12
        /*00fe*/ 	.short	(.L_43 - .L_42)
	.align		4
.L_42:
        /*0100*/ 	.word	index@(_ZN17fastertransformer16relativePositionI6__halfEEvPT_ii)
        /*0104*/ 	.word	0x00000000


	//----- nvinfo : EIATTR_MIN_STACK_SIZE
	.align		4
.L_43:
        /*0108*/ 	.byte	0x04, 0x12
        /*010a*/ 	.short	(.L_45 - .L_44)
	.align		4
.L_44:
        /*010c*/ 	.word	index@(_ZN17fastertransformer9getSegMatI6__halfEEvPT_Pii)
        /*0110*/ 	.word	0x00000000


	//----- nvinfo : EIATTR_MIN_STACK_SIZE
	.align		4
.L_45:
        /*0114*/ 	.byte	0x04, 0x12
        /*0116*/ 	.short	(.L_47 - .L_46)
	.align		4
.L_46:
        /*0118*/ 	.word	index@(_ZN17fastertransformer11getAttnMaskI6__halfEEvPT_Pfi)
        /*011c*/ 	.word	0x00000000


	//----- nvinfo : EIATTR_MIN_STACK_SIZE
	.align		4
.L_47:
        /*0120*/ 	.byte	0x04, 0x12
        /*0122*/ 	.short	(.L_49 - .L_48)
	.align		4
.L_48:
        /*0124*/ 	.word	index@(_ZN17fastertransformer16relativePositionIfEEvPT_ii)
        /*0128*/ 	.word	0x00000000


	//----- nvinfo : EIATTR_MIN_STACK_SIZE
	.align		4
.L_49:
        /*012c*/ 	.byte	0x04, 0x12
        /*012e*/ 	.short	(.L_51 - .L_50)
	.align		4
.L_50:
        /*0130*/ 	.word	index@(_ZN17fastertransformer9getSegMatIfEEvPT_Pii)
        /*0134*/ 	.word	0x00000000


	//----- nvinfo : EIATTR_MIN_STACK_SIZE
	.align		4
.L_51:
        /*0138*/ 	.byte	0x04, 0x12
        /*013a*/ 	.short	(.L_53 - .L_52)
	.align		4
.L_52:
        /*013c*/ 	.word	index@(_ZN17fastertransformer11getAttnMaskIfEEvPT_Pfi)
        /*0140*/ 	.word	0x00000000


	//----- nvinfo : EIATTR_MIN_STACK_SIZE
	.align		4
.L_53:
        /*0144*/ 	.byte	0x04, 0x12
        /*0146*/ 	.short	(.L_55 - .L_54)
	.align		4
.L_54:
        /*0148*/ 	.word	index@(_ZN17fastertransformer11getWordEmdKIfEEvPT_S2_Piii)
        /*014c*/ 	.word	0x00000000
.L_55:


//--------------------- .nv.compat                --------------------------
	.section	.nv.compat,"",@"SHT_CUDA_COMPAT_INFO"
	.align	4
        /*0000*/ 	.byte	0x02, 0x09, 0x01, 0x00, 0x02, 0x02, 0x01, 0x00, 0x02, 0x05, 0x05, 0x00, 0x03, 0x07, 0x01, 0x01
        /*0010*/ 	.byte	0x02, 0x03, 0x00, 0x00, 0x02, 0x06, 0x01, 0x00, 0x04, 0x0b, 0x08, 0x00, 0x00, 0x00, 0x00, 0x00
        /*0020*/ 	.byte	0x00, 0x00, 0x00, 0x00


//--------------------- .nv.info._ZN17fastertransformer11getWordEmdKI6__halfEEvPT_S3_Piii --------------------------
	.section	.nv.info._ZN17fastertransformer11getWordEmdKI6__halfEEvPT_S3_Piii,"",@"SHT_CUDA_INFO"
	.sectionflags	@""
	.align	4


	//----- nvinfo : EIATTR_CUDA_API_VERSION
	.align		4
        /*0000*/ 	.byte	0x04, 0x37
        /*0002*/ 	.short	(.L_57 - .L_56)
.L_56:
        /*0004*/ 	.word	0x00000082


	//----- nvinfo : EIATTR_KPARAM_INFO
	.align		4
.L_57:
        /*0008*/ 	.byte	0x04, 0x17
        /*000a*/ 	.short	(.L_59 - .L_58)
.L_58:
        /*000c*/ 	.word	0x00000000
        /*0010*/ 	.short	0x0004
        /*0012*/ 	.short	0x001c
        /*0014*/ 	.byte	0x00, 0xf0, 0x11, 0x00


	//----- nvinfo : EIATTR_KPARAM_INFO
	.align		4
.L_59:
        /*0018*/ 	.byte	0x04, 0x17
        /*001a*/ 	.short	(.L_61 - .L_60)
.L_60:
        /*001c*/ 	.word	0x00000000
        /*0020*/ 	.short	0x0003
        /*0022*/ 	.short	0x0018
        /*0024*/ 	.byte	0x00, 0xf0, 0x11, 0x00


	//----- nvinfo : EIATTR_KPARAM_INFO
	.align		4
.L_61:
        /*0028*/ 	.byte	0x04, 0x17
        /*002a*/ 	.short	(.L_63 - .L_62)
.L_62:
        /*002c*/ 	.word	0x00000000
        /*0030*/ 	.short	0x0002
        /*0032*/ 	.short	0x0010
        /*0034*/ 	.byte	0x00, 0xf0, 0x21, 0x00


	//----- nvinfo : EIATTR_KPARAM_INFO
	.align		4
.L_63:
        /*0038*/ 	.byte	0x04, 0x17
        /*003a*/ 	.short	(.L_65 - .L_64)
.L_64:
        /*003c*/ 	.word	0x00000000
        /*0040*/ 	.short	0x0001
        /*0042*/ 	.short	0x0008
        /*0044*/ 	.byte	0x00, 0xf0, 0x21, 0x00


	//----- nvinfo : EIATTR_KPARAM_INFO
	.align		4
.L_65:
        /*0048*/ 	.byte	0x04, 0x17
        /*004a*/ 	.short	(.L_67 - .L_66)
.L_66:
        /*004c*/ 	.word	0x00000000
        /*0050*/ 	.short	0x0000
        /*0052*/ 	.short	0x0000
        /*0054*/ 	.byte	0x00, 0xf0, 0x21, 0x00


	//----- nvinfo : EIATTR_SPARSE_MMA_MASK
	.align		4
.L_67:
        /*0058*/ 	.byte	0x03, 0x50
        /*005a*/ 	.short	0x0000


	//----- nvinfo : EIATTR_MAXREG_COUNT
	.align		4
        /*005c*/ 	.byte	0x03, 0x1b
        /*005e*/ 	.short	0x00ff


	//----- nvinfo : EIATTR_MERCURY_ISA_VERSION
	.align		4
        /*0060*/ 	.byte	0x03, 0x5f
        /*0062*/ 	.short	0x0101


	//----- nvinfo : EIATTR_EXIT_INSTR_OFFSETS
	.align		4
        /*0064*/ 	.byte	0x04, 0x1c
        /*0066*/ 	.short	(.L_69 - .L_68)


	//   ....[0]....
.L_68:
        /*0068*/ 	.word	0x000001a0


	//----- nvinfo : EIATTR_CBANK_PARAM_SIZE
	.align		4
.L_69:
        /*006c*/ 	.byte	0x03, 0x19
        /*006e*/ 	.short	0x0020


	//----- nvinfo : EIATTR_PARAM_CBANK
	.align		4
        /*0070*/ 	.byte	0x04, 0x0a
        /*0072*/ 	.short	(.L_71 - .L_70)
	.align		4
.L_70:
        /*0074*/ 	.word	index@(.nv.constant0._ZN17fastertransformer11getWordEmdKI6__halfEEvPT_S3_Piii)
        /*0078*/ 	.short	0x0210
        /*007a*/ 	.short	0x0020


	//----- nvinfo : EIATTR_SW_WAR
	.align		4
.L_71:
        /*007c*/ 	.byte	0x04, 0x36
        /*007e*/ 	.short	(.L_73 - .L_72)
.L_72:
        /*0080*/ 	.word	0x00000008
.L_73:


//--------------------- .nv.info._ZN17fastertransformer16relativePositionI6__halfEEvPT_ii --------------------------
	.section	.nv.info._ZN17fastertransformer16relativePositionI6__halfEEvPT_ii,"",@"SHT_CUDA_INFO"
	.sectionflags	@""
	.align	4


	//----- nvinfo : EIATTR_CUDA_API_VERSION
	.align		4
        /*0000*/ 	.byte	0x04, 0x37
        /*0002*/ 	.short	(.L_75 - .L_74)
.L_74:
        /*0004*/ 	.word	0x00000082


	//----- nvinfo : EIATTR_KPARAM_INFO
	.align		4
.L_75:
        /*0008*/ 	.byte	0x04, 0x17
        /*000a*/ 	.short	(.L_77 - .L_76)
.L_76:
        /*000c*/ 	.word	0x00000000
        /*0010*/ 	.short	0x0002
        /*0012*/ 	.short	0x000c
        /*0014*/ 	.byte	0x00, 0xf0, 0x11, 0x00


	//----- nvinfo : EIATTR_KPARAM_INFO
	.align		4
.L_77:
        /*0018*/ 	.byte	0x04, 0x17
        /*001a*/ 	.short	(.L_79 - .L_78)
.L_78:
        /*001c*/ 	.word	0x00000000
        /*0020*/ 	.short	0x0001
        /*0022*/ 	.short	0x0008
        /*0024*/ 	.byte	0x00, 0xf0, 0x11, 0x00


	//----- nvinfo : EIATTR_KPARAM_INFO
	.align		4
.L_79:
        /*0028*/ 	.byte	0x04, 0x17
        /*002a*/ 	.short	(.L_81 - .L_80)
.L_80:
        /*002c*/ 	.word	0x00000000
        /*0030*/ 	.short	0x0000
        /*0032*/ 	.short	0x0000
        /*0034*/ 	.byte	0x00, 0xf0, 0x21, 0x00


	//----- nvinfo : EIATTR_SPARSE_MMA_MASK
	.align		4
.L_81:
        /*0038*/ 	.byte	0x03, 0x50
        /*003a*/ 	.short	0x0000


	//----- nvinfo : EIATTR_MAXREG_COUNT
	.align		4
        /*003c*/ 	.byte	0x03, 0x1b
        /*003e*/ 	.short	0x00ff


	//----- nvinfo : EIATTR_MERCURY_ISA_VERSION
	.align		4
        /*0040*/ 	.byte	0x03, 0x5f
        /*0042*/ 	.short	0x0101


	//----- nvinfo : EIATTR_EXIT_INSTR_OFFSETS
	.align		4
        /*0044*/ 	.byte	0x04, 0x1c
        /*0046*/ 	.short	(.L_83 - .L_82)


	//   ....[0]....
.L_82:
        /*0048*/ 	.word	0x00000480


	//----- nvinfo : EIATTR_CRS_STACK_SIZE
	.align		4
.L_83:
        /*004c*/ 	.byte	0x04, 0x1e
        /*004e*/ 	.short	(.L_85 - .L_84)
.L_84:
        /*0050*/ 	.word	0x00000000


	//----- nvinfo : EIATTR_CBANK_PARAM_SIZE
	.align		4
.L_85:
        /*0054*/ 	.byte	0x03, 0x19
        /*0056*/ 	.short	0x0010


	//----- nvinfo : EIATTR_PARAM_CBANK
	.align		4
        /*0058*/ 	.byte	0x04, 0x0a
        /*005a*/ 	.short	(.L_87 - .L_86)
	.align		4
.L_86:
        /*005c*/ 	.word	index@(.nv.constant0._ZN17fastertransformer16relativePositionI6__halfEEvPT_ii)
        /*0060*/ 	.short	0x0210
        /*0062*/ 	.short	0x0010


	//----- nvinfo : EIATTR_SW_WAR
	.align		4
.L_87:
        /*0064*/ 	.byte	0x04, 0x36
        /*0066*/ 	.short	(.L_89 - .L_88)
.L_88:
        /*0068*/ 	.word	0x00000008
.L_89:


//--------------------- .nv.info._ZN17fastertransformer9getSegMatI6__halfEEvPT_Pii --------------------------
	.section	.nv.info._ZN17fastertransformer9getSegMatI6__halfEEvPT_Pii,"",@"SHT_CUDA_INFO"
	.sectionflags	@""
	.align	4


	//----- nvinfo : EIATTR_CUDA_API_VERSION
	.align		4
        /*0000*/ 	.byte	0x04, 0x37
        /*0002*/ 	.short	(.L_91 - .L_90)
.L_90:
        /*0004*/ 	.word	0x00000082


	//----- nvinfo : EIATTR_KPARAM_INFO
	.align		4
.L_91:
        /*0008*/ 	.byte	0x04, 0x17
        /*000a*/ 	.short	(.L_93 - .L_92)
.L_92:
        /*000c*/ 	.word	0x00000000
        /*0010*/ 	.short	0x0002
        /*0012*/ 	.short	0x0010
        /*0014*/ 	.byte	0x00, 0xf0, 0x11, 0x00


	//----- nvinfo : EIATTR_KPARAM_INFO
	.align		4
.L_93:
        /*0018*/ 	.byte	0x04, 0x17
        /*001a*/ 	.short	(.L_95 - .L_94)
.L_94:
        /*001c*/ 	.word	0x00000000
        /*0020*/ 	.short	0x0001
        /*0022*/ 	.short	0x0008
        /*0024*/ 	.byte	0x00, 0xf0, 0x21, 0x00


	//----- nvinfo : EIATTR_KPARAM_INFO
	.align		4
.L_95:
        /*0028*/ 	.byte	0x04, 0x17
        /*002a*/ 	.short	(.L_97 - .L_96)
.L_96:
        /*002c*/ 	.word	0x00000000
        /*0030*/ 	.short	0x0000
        /*0032*/ 	.short	0x0000
        /*0034*/ 	.byte	0x00, 0xf0, 0x21, 0x00


	//----- nvinfo : EIATTR_SPARSE_MMA_MASK
	.align		4
.L_97:
        /*0038*/ 	.byte	0x03, 0x50
        /*003a*/ 	.short	0x0000


	//----- nvinfo : EIATTR_MAXREG_COUNT
	.align		4
        /*003c*/ 	.byte	0x03, 0x1b
        /*003e*/ 	.short	0x00ff


	//----- nvinfo : EIATTR_MERCURY_ISA_VERSION
	.align		4
        /*0040*/ 	.byte	0x03, 0x5f
        /*0042*/ 	.short	0x0101


	//----- nvinfo : EIATTR_EXIT_INSTR_OFFSETS
	.align		4
        /*0044*/ 	.byte	0x04, 0x1c
        /*0046*/ 	.short	(.L_99 - .L_98)


	//   ....[0]....
.L_98:
        /*0048*/ 	.word	0x000005b0


	//----- nvinfo : EIATTR_CRS_STACK_SIZE
	.align		4
.L_99:
        /*004c*/ 	.byte	0x04, 0x1e
        /*004e*/ 	.short	(.L_101 - .L_100)
.L_100:
        /*0050*/ 	.word	0x00000000


	//----- nvinfo : EIATTR_CBANK_PARAM_SIZE
	.align		4
.L_101:
        /*0054*/ 	.byte	0x03, 0x19
        /*0056*/ 	.short	0x0014


	//----- nvinfo : EIATTR_PARAM_CBANK
	.align		4
        /*0058*/ 	.byte	0x04, 0x0a
        /*005a*/ 	.short	(.L_103 - .L_102)
	.align		4
.L_102:
        /*005c*/ 	.word	index@(.nv.constant0._ZN17fastertransformer9getSegMatI6__halfEEvPT_Pii)
        /*0060*/ 	.short	0x0210
        /*0062*/ 	.short	0x0014


	//----- nvinfo : EIATTR_SW_WAR
	.align		4
.L_103:
        /*0064*/ 	.byte	0x04, 0x36
        /*0066*/ 	.short	(.L_105 - .L_104)
.L_104:
        /*0068*/ 	.word	0x00000008
.L_105:


//--------------------- .nv.info._ZN17fastertransformer11getAttnMaskI6__halfEEvPT_Pfi --------------------------
	.section	.nv.info._ZN17fastertransformer11getAttnMaskI6__halfEEvPT_Pfi,"",@"SHT_CUDA_INFO"
	.sectionflags	@""
	.align	4


	//----- nvinfo : EIATTR_CUDA_API_VERSION
	.align		4
        /*0000*/ 	.byte	0x04, 0x37
        /*0002*/ 	.short	(.L_107 - .L_106)
.L_106:
        /*0004*/ 	.word	0x00000082


	//----- nvinfo : EIATTR_KPARAM_INFO
	.align		4
.L_107:
        /*0008*/ 	.byte	0x04, 0x17
        /*000a*/ 	.short	(.L_109 - .L_108)
.L_108:
        /*000c*/ 	.word	0x00000000
        /*0010*/ 	.short	0x0002
        /*0012*/ 	.short	0x0010
        /*0014*/ 	.byte	0x00, 0xf0, 0x11, 0x00


	//----- nvinfo : EIATTR_KPARAM_INFO
	.align		4
.L_109:
        /*0018*/ 	.byte	0x04, 0x17
        /*001a*/ 	.short	(.L_111 - .L_110)
.L_110:
        /*001c*/ 	.word	0x00000000
        /*0020*/ 	.short	0x0001
        /*0022*/ 	.short	0x0008
        /*0024*/ 	.byte	0x00, 0xf0, 0x21, 0x00


	//----- nvinfo : EIATTR_KPARAM_INFO
	.align		4
.L_111:
        /*0028*/ 	.byte	0x04, 0x17
        /*002a*/ 	.short	(.L_113 - .L_112)
.L_112:
        /*002c*/ 	.word	0x00000000
        /*0030*/ 	.short	0x0000
        /*0032*/ 	.short	0x0000
        /*0034*/ 	.byte	0x00, 0xf0, 0x21, 0x00


	//----- nvinfo : EIATTR_SPARSE_MMA_MASK
	.align		4
.L_113:
        /*0038*/ 	.byte	0x03, 0x50
        /*003a*/ 	.short	0x0000


	//----- nvinfo : EIATTR_MAXREG_COUNT
	.align		4
        /*003c*/ 	.byte	0x03, 0x1b
        /*003e*/ 	.short	0x00ff


	//----- nvinfo : EIATTR_MERCURY_ISA_VERSION
	.align		4
        /*0040*/ 	.byte	0x03, 0x5f
        /*0042*/ 	.short	0x0101


	//----- nvinfo : EIATTR_EXIT_INSTR_OFFSETS
	.align		4
        /*0044*/ 	.byte	0x04, 0x1c
        /*0046*/ 	.short	(.L_115 - .L_114)


	//   ....[0]....
.L_114:
        /*0048*/ 	.word	0x00000270


	//   ....[1]....
        /*004c*/ 	.word	0x000003d0


	//----- nvinfo : EIATTR_CBANK_PARAM_SIZE
	.align		4
.L_115:
        /*0050*/ 	.byte	0x03, 0x19
        /*0052*/ 	.short	0x0014


	//----- nvinfo : EIATTR_PARAM_CBANK
	.align		4
        /*0054*/ 	.byte	0x04, 0x0a
        /*0056*/ 	.short	(.L_117 - .L_116)
	.align		4
.L_116:
        /*0058*/ 	.word	index@(.nv.constant0._ZN17fastertransformer11getAttnMaskI6__halfEEvPT_Pfi)
        /*005c*/ 	.short	0x0210
        /*005e*/ 	.short	0x0014


	//----- nvinfo : EIATTR_SW_WAR
	.align		4
.L_117:
        /*0060*/ 	.byte	0x04, 0x36
        /*0062*/ 	.short	(.L_119 - .L_118)
.L_118:
        /*0064*/ 	.word	0x00000008
.L_119:


//--------------------- .nv.info._ZN17fastertransformer16relativePositionIfEEvPT_ii --------------------------
	.section	.nv.info._ZN17fastertransformer16relativePositionIfEEvPT_ii,"",@"SHT_CUDA_INFO"
	.sectionflags	@""
	.align	4


	//----- nvinfo : EIATTR_CUDA_API_VERSION
	.align		4
        /*0000*/ 	.byte	0x04, 0x37
        /*0002*/ 	.short	(.L_121 - .L_120)
.L_120:
        /*0004*/ 	.word	0x00000082


	//----- nvinfo : EIATTR_KPARAM_INFO
	.align		4
.L_121:
        /*0008*/ 	.byte	0x04, 0x17
        /*000a*/ 	.short	(.L_123 - .L_122)
.L_122:
        /*000c*/ 	.word	0x00000000
        /*0010*/ 	.short	0x0002
        /*0012*/ 	.short	0x000c
        /*0014*/ 	.byte	0x00, 0xf0, 0x11, 0x00


	//----- nvinfo : EIATTR_KPARAM_INFO
	.align		4
.L_123:
        /*0018*/ 	.byte	0x04, 0x17
        /*001a*/ 	.short	(.L_125 - .L_124)
.L_124:
        /*001c*/ 	.word	0x00000000
        /*0020*/ 	.short	0x0001
        /*0022*/ 	.short	0x0008
        /*0024*/ 	.byte	0x00, 0xf0, 0x11, 0x00


	//----- nvinfo : EIATTR_KPARAM_INFO
	.align		4
.L_125:
        /*0028*/ 	.byte	0x04, 0x17
        /*002a*/ 	.short	(.L_127 - .L_126)
.L_126:
        /*002c*/ 	.word	0x00000000
        /*0030*/ 	.short	0x0000
        /*0032*/ 	.short	0x0000
        /*0034*/ 	.byte	0x00, 0xf0, 0x21, 0x00


	//----- nvinfo : EIATTR_SPARSE_MMA_MASK
	.align		4
.L_127:
        /*0038*/ 	.byte	0x03, 0x50
        /*003a*/ 	.short	0x0000


	//----- nvinfo : EIATTR_MAXREG_COUNT
	.align		4
        /*003c*/ 	.byte	0x03, 0x1b
        /*003e*/ 	.short	0x00ff


	//----- nvinfo : EIATTR_MERCURY_ISA_VERSION
	.align		4
        /*0040*/ 	.byte	0x03, 0x5f
        /*0042*/ 	.short	0x0101


	//----- nvinfo : EIATTR_EXIT_INSTR_OFFSETS
	.align		4
        /*0044*/ 	.byte	0x04, 0x1c
        /*0046*/ 	.short	(.L_129 - .L_128)


	//   ....[0]....
.L_128:
        /*0048*/ 	.word	0x00000460


	//----- nvinfo : EIATTR_CRS_STACK_SIZE
	.align		4
.L_129:
        /*004c*/ 	.byte	0x04, 0x1e
        /*004e*/ 	.short	(.L_131 - .L_130)
.L_130:
        /*0050*/ 	.word	0x00000000


	//----- nvinfo : EIATTR_CBANK_PARAM_SIZE
	.align		4
.L_131:
        /*0054*/ 	.byte	0x03, 0x19
        /*0056*/ 	.short	0x0010


	//----- nvinfo : EIATTR_PARAM_CBANK
	.align		4
        /*0058*/ 	.byte	0x04, 0x0a
        /*005a*/ 	.short	(.L_133 - .L_132)
	.align		4
.L_132:
        /*005c*/ 	.word	index@(.nv.constant0._ZN17fastertransformer16relativePositionIfEEvPT_ii)
        /*0060*/ 	.short	0x0210
        /*0062*/ 	.short	0x0010


	//----- nvinfo : EIATTR_SW_WAR
	.align		4
.L_133:
        /*0064*/ 	.byte	0x04, 0x36
        /*0066*/ 	.short	(.L_135 - .L_134)
.L_134:
        /*0068*/ 	.word	0x00000008
.L_135:


//--------------------- .nv.info._ZN17fastertransformer9getSegMatIfEEvPT_Pii --------------------------
	.section	.nv.info._ZN17fastertransformer9getSegMatIfEEvPT_Pii,"",@"SHT_CUDA_INFO"
	.sectionflags	@""
	.align	4


	//----- nvinfo : EIATTR_CUDA_API_VERSION
	.align		4
        /*0000*/ 	.byte	0x04, 0x37
        /*0002*/ 	.short	(.L_137 - .L_136)
.L_136:
        /*0004*/ 	.word	0x00000082


	//----- nvinfo : EIATTR_KPARAM_INFO
	.align		4
.L_137:
        /*0008*/ 	.byte	0x04, 0x17
        /*000a*/ 	.short	(.L_139 - .L_138)
.L_138:
        /*000c*/ 	.word	0x00000000
        /*0010*/ 	.short	0x0002
        /*0012*/ 	.short	0x0010
        /*0014*/ 	.byte	0x00, 0xf0, 0x11, 0x00


	//----- nvinfo : EIATTR_KPARAM_INFO
	.align		4
.L_139:
        /*0018*/ 	.byte	0x04, 0x17
        /*001a*/ 	.short	(.L_141 - .L_140)
.L_140:
        /*001c*/ 	.word	0x00000000
        /*0020*/ 	.short	0x0001
        /*0022*/ 	.short	0x0008
        /*0024*/ 	.byte	0x00, 0xf0, 0x21, 0x00


	//----- nvinfo : EIATTR_KPARAM_INFO
	.align		4
.L_141:
        /*0028*/ 	.byte	0x04, 0x17
        /*002a*/ 	.short	(.L_143 - .L_142)
.L_142:
        /*002c*/ 	.word	0x00000000
        /*0030*/ 	.short	0x0000
        /*0032*/ 	.short	0x0000
        /*0034*/ 	.byte	0x00, 0xf0, 0x21, 0x00


	//----- nvinfo : EIATTR_SPARSE_MMA_MASK
	.align		4
.L_143:
        /*0038*/ 	.byte	0x03, 0x50
        /*003a*/ 	.short	0x0000


	//----- nvinfo : EIATTR_MAXREG_COUNT
	.align		4
        /*003c*/ 	.byte	0x03, 0x1b
        /*003e*/ 	.short	0x00ff


	//----- nvinfo : EIATTR_MERCURY_ISA_VERSION
	.align		4
        /*0040*/ 	.byte	0x03, 0x5f
        /*0042*/ 	.short	0x0101


	//----- nvinfo : EIATTR_EXIT_INSTR_OFFSETS
	.align		4
        /*0044*/ 	.byte	0x04, 0x1c
        /*0046*/ 	.short	(.L_145 - .L_144)


	//   ....[0]....
.L_144:
        /*0048*/ 	.word	0x000005c0


	//----- nvinfo : EIATTR_CRS_STACK_SIZE
	.align		4
.L_145:
        /*004c*/ 	.byte	0x04, 0x1e
        /*004e*/ 	.short	(.L_147 - .L_146)
.L_146:
        /*0050*/ 	.word	0x00000000


	//----- nvinfo : EIATTR_CBANK_PARAM_SIZE
	.align		4
.L_147:
        /*0054*/ 	.byte	0x03, 0x19
        /*0056*/ 	.short	0x0014


	//----- nvinfo : EIATTR_PARAM_CBANK
	.align		4
        /*0058*/ 	.byte	0x04, 0x0a
        /*005a*/ 	.short	(.L_149 - .L_148)
	.align		4
.L_148:
        /*005c*/ 	.word	index@(.nv.constant0._ZN17fastertransformer9getSegMatIfEEvPT_Pii)
        /*0060*/ 	.short	0x0210
        /*0062*/ 	.short	0x0014


	//----- nvinfo : EIATTR_SW_WAR
	.align		4
.L_149:
        /*0064*/ 	.byte	0x04, 0x36
        /*0066*/ 	.short	(.L_151 - .L_150)
.L_150:
        /*0068*/ 	.word	0x00000008
.L_151:


//--------------------- .nv.info._ZN17fastertransformer11getAttnMaskIfEEvPT_Pfi --------------------------
	.section	.nv.info._ZN17fastertransformer11getAttnMaskIfEEvPT_Pfi,"",@"SHT_CUDA_INFO"
	.sectionflags	@""
	.align	4


	//----- nvinfo : EIATTR_CUDA_API_VERSION
	.align		4
        /*0000*/ 	.byte	0x04, 0x37
        /*0002*/ 	.short	(.L_153 - .L_152)
.L_152:
        /*0004*/ 	.word	0x00000082


	//----- nvinfo : EIATTR_KPARAM_INFO
	.align		4
.L_153:
        /*0008*/ 	.byte	0x04, 0x17
        /*000a*/ 	.short	(.L_155 - .L_154)
.L_154:
        /*000c*/ 	.word	0x00000000
        /*0010*/ 	.short	0x0002
        /*0012*/ 	.short	0x0010
        /*0014*/ 	.byte	0x00, 0xf0, 0x11, 0x00


	//----- nvinfo : EIATTR_KPARAM_INFO
	.align		4
.L_155:
        /*0018*/ 	.byte	0x04, 0x17
        /*001a*/ 	.short	(.L_157 - .L_156)
.L_156:
        /*001c*/ 	.word	0x00000000
        /*0020*/ 	.short	0x0001
        /*0022*/ 	.short	0x0008
        /*0024*/ 	.byte	0x00, 0xf0, 0x21, 0x00


	//----- nvinfo : EIATTR_KPARAM_INFO
	.align		4
.L_157:
        /*0028*/ 	.byte	0x04, 0x17
        /*002a*/ 	.short	(.L_159 - .L_158)
.L_158:
        /*002c*/ 	.word	0x00000000
        /*0030*/ 	.short	0x0000
        /*0032*/ 	.short	0x0000
        /*0034*/ 	.byte	0x00, 0xf0, 0x21, 0x00


	//----- nvinfo : EIATTR_SPARSE_MMA_MASK
	.align		4
.L_159:
        /*0038*/ 	.byte	0x03, 0x50
        /*003a*/ 	.short	0x0000


	//----- nvinfo : EIATTR_MAXREG_COUNT
	.align		4
        /*003c*/ 	.byte	0x03, 0x1b
        /*003e*/ 	.short	0x00ff


	//----- nvinfo : EIATTR_MERCURY_ISA_VERSION
	.align		4
        /*0040*/ 	.byte	0x03, 0x5f
        /*0042*/ 	.short	0x0101


	//----- nvinfo : EIATTR_EXIT_INSTR_OFFSETS
	.align		4
        /*0044*/ 	.byte	0x04, 0x1c
        /*0046*/ 	.short	(.L_161 - .L_160)


	//   ....[0]....
.L_160:
        /*0048*/ 	.word	0x00000120


	//----- nvinfo : EIATTR_CBANK_PARAM_SIZE
	.align		4
.L_161:
        /*004c*/ 	.byte	0x03, 0x19
        /*004e*/ 	.short	0x0014


	//----- nvinfo : EIATTR_PARAM_CBANK
	.align		4
        /*0050*/ 	.byte	0x04, 0x0a
        /*0052*/ 	.short	(.L_163 - .L_162)
	.align		4
.L_162:
        /*0054*/ 	.word	index@(.nv.constant0._ZN17fastertransformer11getAttnMaskIfEEvPT_Pfi)
        /*0058*/ 	.short	0x0210
        /*005a*/ 	.short	0x0014


	//----- nvinfo : EIATTR_SW_WAR
	.align		4
.L_163:
        /*005c*/ 	.byte	0x04, 0x36
        /*005e*/ 	.short	(.L_165 - .L_164)
.L_164:
        /*0060*/ 	.word	0x00000008
.L_165:


//--------------------- .nv.info._ZN17fastertransformer11getWordEmdKIfEEvPT_S2_Piii --------------------------
	.section	.nv.info._ZN17fastertransformer11getWordEmdKIfEEvPT_S2_Piii,"",@"SHT_CUDA_INFO"
	.sectionflags	@""
	.align	4


	//----- nvinfo : EIATTR_CUDA_API_VERSION
	.align		4
        /*0000*/ 	.byte	0x04, 0x37
        /*0002*/ 	.short	(.L_167 - .L_166)
.L_166:
        /*0004*/ 	.word	0x00000082


	//----- nvinfo : EIATTR_KPARAM_INFO
	.align		4
.L_167:
        /*0008*/ 	.byte	0x04, 0x17
        /*000a*/ 	.short	(.L_169 - .L_168)
.L_168:
        /*000c*/ 	.word	0x00000000
        /*0010*/ 	.short	0x0004
        /*0012*/ 	.short	0x001c
        /*0014*/ 	.byte	0x00, 0xf0, 0x11, 0x00


	//----- nvinfo : EIATTR_KPARAM_INFO
	.align		4
.L_169:
        /*0018*/ 	.byte	0x04, 0x17
        /*001a*/ 	.short	(.L_171 - .L_170)
.L_170:
        /*001c*/ 	.word	0x00000000
        /*0020*/ 	.short	0x0003
        /*0022*/ 	.short	0x0018
        /*0024*/ 	.byte	0x00, 0xf0, 0x11, 0x00


	//----- nvinfo : EIATTR_KPARAM_INFO
	.align		4
.L_171:
        /*0028*/ 	.byte	0x04, 0x17
        /*002a*/ 	.short	(.L_173 - .L_172)
.L_172:
        /*002c*/ 	.word	0x00000000
        /*0030*/ 	.short	0x0002
        /*0032*/ 	.short	0x0010
        /*0034*/ 	.byte	0x00, 0xf0, 0x21, 0x00


	//----- nvinfo : EIATTR_KPARAM_INFO
	.align		4
.L_173:
        /*0038*/ 	.byte	0x04, 0x17
        /*003a*/ 	.short	(.L_175 - .L_174)
.L_174:
        /*003c*/ 	.word	0x00000000
        /*0040*/ 	.short	0x0001
        /*0042*/ 	.short	0x0008
        /*0044*/ 	.byte	0x00, 0xf0, 0x21, 0x00


	//----- nvinfo : EIATTR_KPARAM_INFO
	.align		4
.L_175:
        /*0048*/ 	.byte	0x04, 0x17
        /*004a*/ 	.short	(.L_177 - .L_176)
.L_176:
        /*004c*/ 	.word	0x00000000
        /*0050*/ 	.short	0x0000
        /*0052*/ 	.short	0x0000
        /*0054*/ 	.byte	0x00, 0xf0, 0x21, 0x00


	//----- nvinfo : EIATTR_SPARSE_MMA_MASK
	.align		4
.L_177:
        /*0058*/ 	.byte	0x03, 0x50
        /*005a*/ 	.short	0x0000


	//----- nvinfo : EIATTR_MAXREG_COUNT
	.align		4
        /*005c*/ 	.byte	0x03, 0x1b
        /*005e*/ 	.short	0x00ff


	//----- nvinfo : EIATTR_MERCURY_ISA_VERSION
	.align		4
        /*0060*/ 	.byte	0x03, 0x5f
        /*0062*/ 	.short	0x0101


	//----- nvinfo : EIATTR_EXIT_INSTR_OFFSETS
	.align		4
        /*0064*/ 	.byte	0x04, 0x1c
        /*0066*/ 	.short	(.L_179 - .L_178)


	//   ....[0]....
.L_178:
        /*0068*/ 	.word	0x00000120


	//----- nvinfo : EIATTR_CBANK_PARAM_SIZE
	.align		4
.L_179:
        /*006c*/ 	.byte	0x03, 0x19
        /*006e*/ 	.short	0x0020


	//----- nvinfo : EIATTR_PARAM_CBANK
	.align		4
        /*0070*/ 	.byte	0x04, 0x0a
        /*0072*/ 	.short	(.L_181 - .L_180)
	.align		4
.L_180:
        /*0074*/ 	.word	index@(.nv.constant0._ZN17fastertransformer11getWordEmdKIfEEvPT_S2_Piii)
        /*0078*/ 	.short	0x0210
        /*007a*/ 	.short	0x0020


	//----- nvinfo : EIATTR_SW_WAR
	.align		4
.L_181:
        /*007c*/ 	.byte	0x04, 0x36
        /*007e*/ 	.short	(.L_183 - .L_182)
.L_182:
        /*0080*/ 	.word	0x00000008
.L_183:


//--------------------- .nv.callgraph             --------------------------
	.section	.nv.callgraph,"",@"SHT_CUDA_CALLGRAPH"
	.align	4
	.sectionentsize	8
	.align		4
        /*0000*/ 	.word	0x00000000
	.align		4
        /*0004*/ 	.word	0xffffffff
	.align		4
        /*0008*/ 	.word	0x00000000
	.align		4
        /*000c*/ 	.word	0xfffffffe
	.align		4
        /*0010*/ 	.word	0x00000000
	.align		4
        /*0014*/ 	.word	0xfffffffd
	.align		4
        /*0018*/ 	.word	0x00000000
	.align		4
        /*001c*/ 	.word	0xfffffffc


//--------------------- .text._ZN17fastertransformer11getWordEmdKI6__halfEEvPT_S3_Piii --------------------------
	.section	.text._ZN17fastertransformer11getWordEmdKI6__halfEEvPT_S3_Piii,"ax",@progbits
	.align	128
        .global         _ZN17fastertransformer11getWordEmdKI6__halfEEvPT_S3_Piii
        .type           _ZN17fastertransformer11getWordEmdKI6__halfEEvPT_S3_Piii,@function
        .size           _ZN17fastertransformer11getWordEmdKI6__halfEEvPT_S3_Piii,(.L_x_38 - _ZN17fastertransformer11getWordEmdKI6__halfEEvPT_S3_Piii)
        .other          _ZN17fastertransformer11getWordEmdKI6__halfEEvPT_S3_Piii,@"STO_CUDA_ENTRY STV_DEFAULT"
_ZN17fastertransformer11getWordEmdKI6__halfEEvPT_S3_Piii:
.text._ZN17fastertransformer11getWordEmdKI6__halfEEvPT_S3_Piii:
[----:B------:R-:W-:Y:S08]  /*0000*/  LDC R1, c[0x0][0x28] ;  /* 0x00000a00ff017b82 */ /* 0x000ff00000000800 */
[----:B------:R-:W0:Y:S08]  /*0010*/  S2UR UR4, SR_CTAID.X ;  /* 0x00000000000479c3 */ /* 0x000e300000002500 */
[----:B------:R-:W0:Y:S08]  /*0020*/  LDC.64 R2, c[0x0][0x228] ;  /* 0x00008a00ff027b82 */ /* 0x000e300000000a00 */
[----:B------:R-:W1:Y:S08]  /*0030*/  S2UR UR6, SR_CTAID.Y ;  /* 0x00000000000679c3 */ /* 0x000e700000002600 */
[----:B------:R-:W2:Y:S01]  /*0040*/  LDC.64 R6, c[0x0][0x220] ;  /* 0x00008800ff067b82 */ /* 0x000ea20000000a00 */
[----:B0-----:R-:W-:Y:S01]  /*0050*/  IMAD R2, R2, UR4, RZ ;  /* 0x0000000402027c24 */ /* 0x001fe2000f8e02ff */
[----:B-1----:R-:W-:-:S04]  /*0060*/  USHF.R.S32.HI UR4, URZ, 0x1f, UR6 ;  /* 0x0000001f3f047899 */ /* 0x002fc80008011406 */
[----:B------:R-:W-:-:S04]  /*0070*/  IADD3 R0, P0, R2, UR6, RZ ;  /* 0x0000000602007c10 */ /* 0x000fc8000ff1e0ff */
[----:B------:R-:W-:Y:S01]  /*0080*/  LEA.HI.X.SX32 R4, R2, UR4, 0x1, P0 ;  /* 0x0000000402047c11 */ /* 0x000fe200080f0eff */
[----:B------:R-:W-:Y:S01]  /*0090*/  ULDC.64 UR4, c[0x0][0x208] ;  /* 0x0000820000047ab9 */ /* 0x000fe20000000a00 */
[----:B--2---:R-:W-:-:S04]  /*00a0*/  LEA R6, P0, R0, R6, 0x2 ;  /* 0x0000000600067211 */ /* 0x004fc800078010ff */
[----:B------:R-:W-:Y:S02]  /*00b0*/  LEA.HI.X R7, R0, R7, R4, 0x2, P0 ;  /* 0x0000000700077211 */ /* 0x000fe400000f1404 */
[----:B------:R-:W0:Y:S01]  /*00c0*/  S2R R0, SR_TID.X ;  /* 0x0000000000007919 */ /* 0x000e220000002100 */
[----:B------:R-:W1:Y:S02]  /*00d0*/  LDC.64 R4, c[0x0][0x218] ;  /* 0x00008600ff047b82 */ /* 0x000e640000000a00 */
[----:B------:R-:W2:Y:S01]  /*00e0*/  LDG.E.CONSTANT R6, desc[UR4][R6.64] ;  /* 0x0000000406067981 */ /* 0x000ea2000c1e9900 */
[----:B0-----:R-:W-:-:S04]  /*00f0*/  IMAD.SHL.U32 R0, R0, 0x2, RZ ;  /* 0x0000000200007824 */ /* 0x001fc800078e00ff */
[----:B--2---:R-:W-:-:S05]  /*0100*/  IMAD R8, R6, R3, R0 ;  /* 0x0000000306087224 */ /* 0x004fca00078e0200 */
[----:B------:R-:W-:-:S05]  /*0110*/  SHF.R.S32.HI R9, RZ, 0x1, R8 ;  /* 0x00000001ff097819 */ /* 0x000fca0000011408 */
[----:B-1----:R-:W-:Y:S02]  /*0120*/  IMAD.WIDE R4, R9, 0x4, R4 ;  /* 0x0000000409047825 */ /* 0x002fe400078e0204 */
[----:B------:R-:W0:Y:S04]  /*0130*/  LDC.64 R8, c[0x0][0x210] ;  /* 0x00008400ff087b82 */ /* 0x000e280000000a00 */
[----:B------:R-:W2:Y:S01]  /*0140*/  LDG.E R5, desc[UR4][R4.64] ;  /* 0x0000000404057981 */ /* 0x000ea2000c1e1900 */
[----:B------:R-:W-:-:S05]  /*0150*/  IADD3 R2, R2, UR6, RZ ;  /* 0x0000000602027c10 */ /* 0x000fca000fffe0ff */
[----:B------:R-:W-:-:S05]  /*0160*/  IMAD R2, R2, R3, R0 ;  /* 0x0000000302027224 */ /* 0x000fca00078e0200 */
[----:B------:R-:W-:-:S05]  /*0170*/  SHF.R.S32.HI R3, RZ, 0x1, R2 ;  /* 0x00000001ff037819 */ /* 0x000fca0000011402 */
[----:B0-----:R-:W-:-:S05]  /*0180*/  IMAD.WIDE R2, R3, 0x4, R8 ;  /* 0x0000000403027825 */ /* 0x001fca00078e0208 */
[----:B--2---:R-:W-:Y:S01]  /*0190*/  STG.E desc[UR4][R2.64], R5 ;  /* 0x0000000502007986 */ /* 0x004fe2000c101904 */
[----:B------:R-:W-:Y:S05]  /*01a0*/  EXIT ;  /* 0x000000000000794d */ /* 0x000fea0003800000 */
.L_x_0:
[----:B------:R-:W-:-:S00]  /*01b0*/  BRA `(.L_x_0) ;  /* 0xfffffffc00fc7947 */ /* 0x000fc0000383ffff */
[----:B------:R-:W-:-:S00]  /*01c0*/  NOP ;  /* 0x0000000000007918 */ /* 0x000fc00000000000 */
        /* <DEDUP_REMOVED lines=11> */
.L_x_38:


//--------------------- .text._ZN17fastertransformer16relativePositionI6__halfEEvPT_ii --------------------------
	.section	.text._ZN17fastertransformer16relativePositionI6__halfEEvPT_ii,"ax",@progbits
	.align	128
        .global         _ZN17fastertransformer16relativePositionI6__halfEEvPT_ii
        .type           _ZN17fastertransformer16relativePositionI6__halfEEvPT_ii,@function
        .size           _ZN17fastertransformer16relativePositionI6__halfEEvPT_ii,(.L_x_35 - _ZN17fastertransformer16relativePositionI6__halfEEvPT_ii)
        .other          _ZN17fastertransformer16relativePositionI6__halfEEvPT_ii,@"STO_CUDA_ENTRY STV_DEFAULT"
_ZN17fastertransformer16relativePositionI6__halfEEvPT_ii:
.text._ZN17fastertransformer16relativePositionI6__halfEEvPT_ii:
[----:B------:R-:W-:Y:S01]  /*0000*/  LDC R1, c[0x0][0x28] ;  /* 0x00000a00ff017b82 */ /* 0x000fe20000000800 */
[----:B------:R-:W0:Y:S01]  /*0010*/  S2R R9, SR_TID.X ;  /* 0x0000000000097919 */ /* 0x000e220000002100 */
[----:B------:R-:W-:Y:S01]  /*0020*/  ULDC UR4, c[0x0][0x218] ;  /* 0x0000860000047ab9 */ /* 0x000fe20000000800 */
[----:B------:R-:W-:Y:S01]  /*0030*/  BSSY B0, `(.L_x_1) ;  /* 0x000000a000007945 */ /* 0x000fe20003800000 */
[----:B------:R-:W-:Y:S02]  /*0040*/  I2FP.F32.S32 R4, UR4 ;  /* 0x0000000400047c45 */ /* 0x000fe40008201400 */
[----:B------:R-:W-:Y:S02]  /*0050*/  MOV R8, 0xd0 ;  /* 0x000000d000087802 */ /* 0x000fe40000000f00 */
[----:B------:R-:W1:Y:S01]  /*0060*/  MUFU.RCP R3, R4 ;  /* 0x0000000400037308 */ /* 0x000e620000001000 */
[----:B0-----:R-:W-:-:S05]  /*0070*/  IMAD.SHL.U32 R0, R9, 0x2, RZ ;  /* 0x0000000209007824 */ /* 0x001fca00078e00ff */
[----:B------:R-:W-:-:S05]  /*0080*/  I2FP.F32.S32 R0, R0 ;  /* 0x0000000000007245 */ /* 0x000fca0000201400 */
[----:B-1----:R-:W-:-:S04]  /*0090*/  FMUL.FTZ R0, R0, R3 ;  /* 0x0000000300007220 */ /* 0x002fc80000410000 */
[----:B------:R-:W-:-:S06]  /*00a0*/  FMUL.FTZ R2, R0, 1 ;  /* 0x3f80000000027820 */ /* 0x000fcc0000410000 */
[----:B------:R-:W0:Y:S02]  /*00b0*/  F2F.F64.F32 R2, R2 ;  /* 0x0000000200027310 */ /* 0x000e240000201800 */
[----:B0-----:R-:W-:Y:S05]  /*00c0*/  CALL.REL.NOINC `($_ZN17fastertransformer16relativePositionI6__halfEEvPT_ii$__internal_accurate_pow) ;  /* 0x00000004008c7944 */ /* 0x001fea0003c00000 */
[----:B------:R-:W-:Y:S05]  /*00d0*/  BSYNC B0 ;  /* 0x0000000000007941 */ /* 0x000fea0003800000 */
.L_x_1:
[----:B------:R-:W-:Y:S01]  /*00e0*/  DADD R4, R2, 10000 ;  /* 0x40c3880002047429 */ /* 0x000fe20000000000 */
[----:B------:R-:W-:Y:S09]  /*00f0*/  BSSY B0, `(.L_x_2) ;  /* 0x000000f000007945 */ /* 0x000ff20003800000 */
[----:B------:R-:W-:Y:S01]  /*0100*/  LOP3.LUT R4, R5, 0x7ff00000, RZ, 0xc0, !PT ;  /* 0x7ff0000005047812 */ /* 0x000fe200078ec0ff */
[----:B------:R-:W-:-:S03]  /*0110*/  IMAD.MOV.U32 R5, RZ, RZ, R7 ;  /* 0x000000ffff057224 */ /* 0x000fc600078e0007 */
[----:B------:R-:W-:Y:S01]  /*0120*/  ISETP.NE.AND P0, PT, R4, 0x7ff00000, PT ;  /* 0x7ff000000400780c */ /* 0x000fe20003f05270 */
[----:B------:R-:W-:-:S12]  /*0130*/  IMAD.MOV.U32 R4, RZ, RZ, R6 ;  /* 0x000000ffff047224 */ /* 0x000fd800078e0006 */
[----:B------:R-:W-:Y:S05]  /*0140*/  @P0 BRA `(.L_x_3) ;  /* 0x0000000000240947 */ /* 0x000fea0003800000 */
[----:B------:R-:W-:-:S14]  /*0150*/  DSETP.GTU.AND P0, PT, |R2|, +INF , PT ;  /* 0x7ff000000200742a */ /* 0x000fdc0003f0c200 */
[----:B------:R-:W-:Y:S05]  /*0160*/  @P0 BRA `(.L_x_4) ;  /* 0x0000000000180947 */ /* 0x000fea0003800000 */
[----:B------:R-:W-:-:S14]  /*0170*/  DSETP.NEU.AND P0, PT, |R2|, +INF , PT ;  /* 0x7ff000000200742a */ /* 0x000fdc0003f0d200 */
[----:B------:R-:W-:Y:S05]  /*0180*/  @P0 BRA `(.L_x_3) ;  /* 0x0000000000140947 */ /* 0x000fea0003800000 */
[----:B------:R-:W-:Y:S01]  /*0190*/  ISETP.GE.AND P0, PT, R3, RZ, PT ;  /* 0x000000ff0300720c */ /* 0x000fe20003f06270 */
[----:B------:R-:W-:-:S03]  /*01a0*/  IMAD.MOV.U32 R4, RZ, RZ, RZ ;  /* 0x000000ffff047224 */ /* 0x000fc600078e00ff */
[----:B------:R-:W-:Y:S01]  /*01b0*/  SEL R5, RZ, 0x7ff00000, !P0 ;  /* 0x7ff00000ff057807 */ /* 0x000fe20004000000 */
[----:B------:R-:W-:Y:S08]  /*01c0*/  BRA `(.L_x_3) ;  /* 0x0000000000047947 */ /* 0x000ff00003800000 */
.L_x_4:
[----:B------:R-:W-:-:S11]  /*01d0*/  DADD R4, R2, 10000 ;  /* 0x40c3880002047429 */ /* 0x000fd60000000000 */
.L_x_3:
[----:B------:R-:W-:Y:S05]  /*01e0*/  BSYNC B0 ;  /* 0x0000000000007941 */ /* 0x000fea0003800000 */
.L_x_2:
[----:B------:R-:W0:Y:S01]  /*01f0*/  MUFU.RCP64H R3, R5 ;  /* 0x0000000500037308 */ /* 0x000e220000001800 */
[----:B------:R-:W-:Y:S01]  /*0200*/  IADD3 R2, R5, 0x300402, RZ ;  /* 0x0030040205027810 */ /* 0x000fe20007ffe0ff */
[----:B------:R-:W1:Y:S01]  /*0210*/  S2UR UR4, SR_CTAID.X ;  /* 0x00000000000479c3 */ /* 0x000e620000002500 */
[----:B------:R-:W-:Y:S01]  /*0220*/  ULDC.64 UR6, c[0x0][0x208] ;  /* 0x0000820000067ab9 */ /* 0x000fe20000000a00 */
[----:B------:R-:W-:Y:S01]  /*0230*/  BSSY B0, `(.L_x_5) ;  /* 0x000000c000007945 */ /* 0x000fe20003800000 */
[----:B------:R-:W-:Y:S02]  /*0240*/  FSETP.GEU.AND P0, PT, |R2|, 5.8789094863358348022e-39, PT ;  /* 0x004004020200780b */ /* 0x000fe40003f0e200 */
[----:B0-----:R-:W-:-:S08]  /*0250*/  DFMA R6, R2, -R4, 1 ;  /* 0x3ff000000206742b */ /* 0x001fd00000000804 */
[----:B------:R-:W-:-:S08]  /*0260*/  DFMA R6, R6, R6, R6 ;  /* 0x000000060606722b */ /* 0x000fd00000000006 */
[----:B------:R-:W-:-:S08]  /*0270*/  DFMA R6, R2, R6, R2 ;  /* 0x000000060206722b */ /* 0x000fd00000000002 */
[----:B------:R-:W-:-:S08]  /*0280*/  DFMA R10, R6, -R4, 1 ;  /* 0x3ff00000060a742b */ /* 0x000fd00000000804 */
[----:B------:R-:W-:Y:S01]  /*0290*/  DFMA R6, R6, R10, R6 ;  /* 0x0000000a0606722b */ /* 0x000fe20000000006 */
[----:B-1----:R-:W-:Y:S10]  /*02a0*/  @P0 BRA `(.L_x_6) ;  /* 0x0000000000100947 */ /* 0x002ff40003800000 */
[----:B------:R-:W-:-:S05]  /*02b0*/  LOP3.LUT R2, R5, 0x7fffffff, RZ, 0xc0, !PT ;  /* 0x7fffffff05027812 */ /* 0x000fca00078ec0ff */
[----:B------:R-:W-:Y:S01]  /*02c0*/  VIADD R10, R2, 0xfff00000 ;  /* 0xfff00000020a7836 */ /* 0x000fe20000000000 */
[----:B------:R-:W-:-:S07]  /*02d0*/  MOV R2, 0x2f0 ;  /* 0x000002f000027802 */ /* 0x000fce0000000f00 */
[----:B------:R-:W-:Y:S05]  /*02e0*/  CALL.REL.NOINC `($__internal_0_$__cuda_sm20_dblrcp_rn_slowpath_v3) ;  /* 0x0000000000687944 */ /* 0x000fea0003c00000 */
.L_x_6:
[----:B------:R-:W-:Y:S05]  /*02f0*/  BSYNC B0 ;  /* 0x0000000000007941 */ /* 0x000fea0003800000 */
.L_x_5:
[----:B------:R-:W0:Y:S01]  /*0300*/  LDC.64 R10, c[0x0][0x218] ;  /* 0x00008600ff0a7b82 */ /* 0x000e220000000a00 */
[----:B------:R-:W-:Y:S01]  /*0310*/  UMOV UR8, 0xf0000000 ;  /* 0xf000000000087882 */ /* 0x000fe20000000000 */
[----:B------:R-:W-:Y:S01]  /*0320*/  UMOV UR9, 0x380fffff ;  /* 0x380fffff00097882 */ /* 0x000fe20000000000 */
[----:B------:R-:W1:Y:S01]  /*0330*/  F2F.F32.F64 R2, R6 ;  /* 0x0000000600027310 */ /* 0x000e620000301000 */
[----:B------:R-:W-:-:S04]  /*0340*/  DSETP.GEU.AND P0, PT, |R6|, UR8, PT ;  /* 0x0000000806007e2a */ /* 0x000fc8000bf0e200 */
[----:B------:R-:W2:Y:S10]  /*0350*/  LDC.64 R4, c[0x0][0x210] ;  /* 0x00008400ff047b82 */ /* 0x000eb40000000a00 */
[----:B-1----:R-:W-:Y:S01]  /*0360*/  @!P0 FMUL R2, R2, 1.175494350822287508e-38 ;  /* 0x0080000002028820 */ /* 0x002fe20000400000 */
[----:B------:R-:W-:-:S04]  /*0370*/  FSETP.NEU.FTZ.AND P0, PT, R0, RZ, PT ;  /* 0x000000ff0000720b */ /* 0x000fc80003f1d000 */
[----:B------:R-:W-:Y:S01]  /*0380*/  FSEL R2, R2, 1, P0 ;  /* 0x3f80000002027808 */ /* 0x000fe20000000000 */
[----:B0-----:R-:W-:Y:S02]  /*0390*/  VIADD R3, R11, -UR4 ;  /* 0x800000040b037c36 */ /* 0x001fe40008000000 */
[----:B------:R-:W-:-:S03]  /*03a0*/  IMAD R9, R10, UR4, R9 ;  /* 0x000000040a097c24 */ /* 0x000fc6000f8e0209 */
[----:B------:R-:W-:-:S05]  /*03b0*/  I2FP.F32.S32 R3, R3 ;  /* 0x0000000300037245 */ /* 0x000fca0000201400 */
[----:B------:R-:W-:-:S04]  /*03c0*/  FMUL.FTZ R2, R2, R3 ;  /* 0x0000000302027220 */ /* 0x000fc80000410000 */
[----:B------:R-:W-:Y:S01]  /*03d0*/  FMUL.RZ R8, R2, 0.15915493667125701904 ;  /* 0x3e22f98302087820 */ /* 0x000fe2000040c000 */
[----:B------:R-:W-:-:S03]  /*03e0*/  LEA.HI R2, R10, R10, RZ, 0x1 ;  /* 0x0000000a0a027211 */ /* 0x000fc600078f08ff */
[----:B------:R-:W-:Y:S01]  /*03f0*/  MUFU.SIN R0, R8 ;  /* 0x0000000800007308 */ /* 0x000fe20000000400 */
[----:B------:R-:W-:-:S07]  /*0400*/  LEA.HI.SX32 R7, R2, R9, 0x1f ;  /* 0x0000000902077211 */ /* 0x000fce00078ffaff */
[----:B------:R-:W0:Y:S02]  /*0410*/  MUFU.COS R3, R8 ;  /* 0x0000000800037308 */ /* 0x000e240000000000 */
[----:B0-----:R-:W-:Y:S01]  /*0420*/  F2FP.F16.F32.PACK_AB R0, R3, R0 ;  /* 0x000000000300723e */ /* 0x001fe200000000ff */
[----:B--2---:R-:W-:-:S03]  /*0430*/  IMAD.WIDE R2, R9, 0x2, R4 ;  /* 0x0000000209027825 */ /* 0x004fc600078e0204 */
[----:B------:R-:W-:Y:S01]  /*0440*/  PRMT R6, R0, 0x7632, R6 ;  /* 0x0000763200067816 */ /* 0x000fe20000000006 */
[----:B------:R-:W-:Y:S01]  /*0450*/  IMAD.WIDE R4, R7, 0x2, R4 ;  /* 0x0000000207047825 */ /* 0x000fe200078e0204 */
[----:B------:R-:W-:Y:S04]  /*0460*/  STG.E.U16 desc[UR6][R2.64], R0 ;  /* 0x0000000002007986 */ /* 0x000fe8000c101506 */
[----:B------:R-:W-:Y:S01]  /*0470*/  STG.E.U16 desc[UR6][R4.64], R6 ;  /* 0x0000000604007986 */ /* 0x000fe2000c101506 */
[----:B------:R-:W-:Y:S05]  /*0480*/  EXIT ;  /* 0x000000000000794d */ /* 0x000fea0003800000 */
        .weak           $__internal_0_$__cuda_sm20_dblrcp_rn_slowpath_v3
        .type           $__internal_0_$__cuda_sm20_dblrcp_rn_slowpath_v3,@function
        .size           $__internal_0_$__cuda_sm20_dblrcp_rn_slowpath_v3,($_ZN17fastertransformer16relativePositionI6__halfEEvPT_ii$__internal_accurate_pow - $__internal_0_$__cuda_sm20_dblrcp_rn_slowpath_v3)
$__internal_0_$__cuda_sm20_dblrcp_rn_slowpath_v3:
[----:B------:R-:W-:Y:S01]  /*0490*/  DSETP.GTU.AND P0, PT, |R4|, +INF , PT ;  /* 0x7ff000000400742a */ /* 0x000fe20003f0c200 */
[----:B------:R-:W-:-:S13]  /*04a0*/  BSSY B1, `(.L_x_7) ;  /* 0x0000023000017945 */ /* 0x000fda0003800000 */
[----:B------:R-:W-:Y:S05]  /*04b0*/  @P0 BRA `(.L_x_8) ;  /* 0x00000000007c0947 */ /* 0x000fea0003800000 */
[----:B------:R-:W-:-:S05]  /*04c0*/  LOP3.LUT R8, R5, 0x7fffffff, RZ, 0xc0, !PT ;  /* 0x7fffffff05087812 */ /* 0x000fca00078ec0ff */
[----:B------:R-:W-:-:S05]  /*04d0*/  VIADD R3, R8, 0xffffffff ;  /* 0xffffffff08037836 */ /* 0x000fca0000000000 */
[----:B------:R-:W-:-:S13]  /*04e0*/  ISETP.GE.U32.AND P0, PT, R3, 0x7fefffff, PT ;  /* 0x7fefffff0300780c */ /* 0x000fda0003f06070 */
[----:B------:R-:W-:Y:S01]  /*04f0*/  @P0 LOP3.LUT R7, R5, 0x7ff00000, RZ, 0x3c, !PT ;  /* 0x7ff0000005070812 */ /* 0x000fe200078e3cff */
[----:B------:R-:W-:Y:S01]  /*0500*/  @P0 IMAD.MOV.U32 R6, RZ, RZ, RZ ;  /* 0x000000ffff060224 */ /* 0x000fe200078e00ff */
[----:B------:R-:W-:Y:S06]  /*0510*/  @P0 BRA `(.L_x_9) ;  /* 0x00000000006c0947 */ /* 0x000fec0003800000 */
[----:B------:R-:W-:-:S13]  /*0520*/  ISETP.GE.U32.AND P0, PT, R8, 0x1000001, PT ;  /* 0x010000010800780c */ /* 0x000fda0003f06070 */
[----:B------:R-:W-:Y:S05]  /*0530*/  @!P0 BRA `(.L_x_10) ;  /* 0x0000000000348947 */ /* 0x000fea0003800000 */
[----:B------:R-:W-:Y:S01]  /*0540*/  IADD3 R7, R5, -0x3fe00000, RZ ;  /* 0xc020000005077810 */ /* 0x000fe20007ffe0ff */
[----:B------:R-:W-:-:S03]  /*0550*/  IMAD.MOV.U32 R6, RZ, RZ, R4 ;  /* 0x000000ffff067224 */ /* 0x000fc600078e0004 */
[----:B------:R-:W0:Y:S03]  /*0560*/  MUFU.RCP64H R11, R7 ;  /* 0x00000007000b7308 */ /* 0x000e260000001800 */
[----:B0-----:R-:W-:-:S08]  /*0570*/  DFMA R12, -R6, R10, 1 ;  /* 0x3ff00000060c742b */ /* 0x001fd0000000010a */
[----:B------:R-:W-:-:S08]  /*0580*/  DFMA R12, R12, R12, R12 ;  /* 0x0000000c0c0c722b */ /* 0x000fd0000000000c */
[----:B------:R-:W-:-:S08]  /*0590*/  DFMA R12, R10, R12, R10 ;  /* 0x0000000c0a0c722b */ /* 0x000fd0000000000a */
[----:B------:R-:W-:-:S08]  /*05a0*/  DFMA R10, -R6, R12, 1 ;  /* 0x3ff00000060a742b */ /* 0x000fd0000000010c */
[----:B------:R-:W-:-:S08]  /*05b0*/  DFMA R10, R12, R10, R12 ;  /* 0x0000000a0c0a722b */ /* 0x000fd0000000000c */
[----:B------:R-:W-:-:S08]  /*05c0*/  DMUL R10, R10, 2.2250738585072013831e-308 ;  /* 0x001000000a0a7828 */ /* 0x000fd00000000000 */
[----:B------:R-:W-:-:S08]  /*05d0*/  DFMA R4, -R4, R10, 1 ;  /* 0x3ff000000404742b */ /* 0x000fd0000000010a */
[----:B------:R-:W-:-:S08]  /*05e0*/  DFMA R4, R4, R4, R4 ;  /* 0x000000040404722b */ /* 0x000fd00000000004 */
[----:B------:R-:W-:Y:S01]  /*05f0*/  DFMA R6, R10, R4, R10 ;  /* 0x000000040a06722b */ /* 0x000fe2000000000a */
[----:B------:R-:W-:Y:S10]  /*0600*/  BRA `(.L_x_9) ;  /* 0x0000000000307947 */ /* 0x000ff40003800000 */
.L_x_10:
[----:B------:R-:W-:Y:S01]  /*0610*/  DMUL R4, R4, 8.11296384146066816958e+31 ;  /* 0x4690000004047828 */ /* 0x000fe20000000000 */
[----:B------:R-:W-:-:S05]  /*0620*/  IMAD.MOV.U32 R6, RZ, RZ, R10 ;  /* 0x000000ffff067224 */ /* 0x000fca00078e000a */
[----:B------:R-:W0:Y:S02]  /*0630*/  MUFU.RCP64H R7, R5 ;  /* 0x0000000500077308 */ /* 0x000e240000001800 */
[----:B0-----:R-:W-:-:S08]  /*0640*/  DFMA R10, -R4, R6, 1 ;  /* 0x3ff00000040a742b */ /* 0x001fd00000000106 */
[----:B------:R-:W-:-:S08]  /*0650*/  DFMA R10, R10, R10, R10 ;  /* 0x0000000a0a0a722b */ /* 0x000fd0000000000a */
[----:B------:R-:W-:-:S08]  /*0660*/  DFMA R10, R6, R10, R6 ;  /* 0x0000000a060a722b */ /* 0x000fd00000000006 */
[----:B------:R-:W-:-:S08]  /*0670*/  DFMA R6, -R4, R10, 1 ;  /* 0x3ff000000406742b */ /* 0x000fd0000000010a */
[----:B------:R-:W-:-:S08]  /*0680*/  DFMA R6, R10, R6, R10 ;  /* 0x000000060a06722b */ /* 0x000fd0000000000a */
[----:B------:R-:W-:Y:S01]  /*0690*/  DMUL R6, R6, 8.11296384146066816958e+31 ;  /* 0x4690000006067828 */ /* 0x000fe20000000000 */
[----:B------:R-:W-:Y:S10]  /*06a0*/  BRA `(.L_x_9) ;  /* 0x0000000000087947 */ /* 0x000ff40003800000 */
.L_x_8:
[----:B------:R-:W-:Y:S01]  /*06b0*/  LOP3.LUT R7, R5, 0x80000, RZ, 0xfc, !PT ;  /* 0x0008000005077812 */ /* 0x000fe200078efcff */
[----:B------:R-:W-:-:S07]  /*06c0*/  IMAD.MOV.U32 R6, RZ, RZ, R4 ;  /* 0x000000ffff067224 */ /* 0x000fce00078e0004 */
.L_x_9:
[----:B------:R-:W-:Y:S05]  /*06d0*/  BSYNC B1 ;  /* 0x0000000000017941 */ /* 0x000fea0003800000 */
.L_x_7:
[----:B------:R-:W-:-:S04]  /*06e0*/  MOV R3, 0x0 ;  /* 0x0000000000037802 */ /* 0x000fc80000000f00 */
[----:B------:R-:W-:Y:S05]  /*06f0*/  RET.REL.NODEC R2 `(_ZN17fastertransformer16relativePositionI6__halfEEvPT_ii) ;  /* 0xfffffff802407950 */ /* 0x000fea0003c3ffff */
        .type           $_ZN17fastertransformer16relativePositionI6__halfEEvPT_ii$__internal_accurate_pow,@function
        .size           $_ZN17fastertransformer16relativePositionI6__halfEEvPT_ii$__internal_accurate_pow,(.L_x_35 - $_ZN17fastertransformer16relativePositionI6__halfEEvPT_ii$__internal_accurate_pow)
$_ZN17fastertransformer16relativePositionI6__halfEEvPT_ii$__internal_accurate_pow:
[----:B------:R-:W0:Y:S01]  /*0700*/  MUFU.RCP64H R13, 2.220703125 ;  /* 0x4001c400000d7908 */ /* 0x000e220000001800 */
[----:B------:R-:W-:Y:S01]  /*0710*/  IMAD.MOV.U32 R4, RZ, RZ, 0x0 ;  /* 0x00000000ff047424 */ /* 0x000fe200078e00ff */
[----:B------:R-:W-:Y:S01]  /*0720*/  MOV R6, 0x41ad3b5a ;  /* 0x41ad3b5a00067802 */ /* 0x000fe20000000f00 */
[----:B------:R-:W-:Y:S01]  /*0730*/  IMAD.MOV.U32 R5, RZ, RZ, 0x4001c400 ;  /* 0x4001c400ff057424 */ /* 0x000fe200078e00ff */
[----:B------:R-:W-:Y:S01]  /*0740*/  UMOV UR4, 0x7d2cafe2 ;  /* 0x7d2cafe200047882 */ /* 0x000fe20000000000 */
[----:B------:R-:W-:Y:S01]  /*0750*/  IMAD.MOV.U32 R12, RZ, RZ, RZ ;  /* 0x000000ffff0c7224 */ /* 0x000fe200078e00ff */
[----:B------:R-:W-:Y:S01]  /*0760*/  UMOV UR5, 0x3eb0f5ff ;  /* 0x3eb0f5ff00057882 */ /* 0x000fe20000000000 */
[----:B------:R-:W-:-:S04]  /*0770*/  IMAD.MOV.U32 R7, RZ, RZ, 0x3ed0f5d2 ;  /* 0x3ed0f5d2ff077424 */ /* 0x000fc800078e00ff */
[----:B0-----:R-:W-:-:S08]  /*0780*/  DFMA R4, R12, -R4, 1 ;  /* 0x3ff000000c04742b */ /* 0x001fd00000000804 */
[----:B------:R-:W-:-:S08]  /*0790*/  DFMA R4, R4, R4, R4 ;  /* 0x000000040404722b */ /* 0x000fd00000000004 */
[----:B------:R-:W-:-:S08]  /*07a0*/  DFMA R12, R12, R4, R12 ;  /* 0x000000040c0c722b */ /* 0x000fd0000000000c */
[----:B------:R-:W-:-:S08]  /*07b0*/  DMUL R4, R12, 0.220703125 ;  /* 0x3fcc40000c047828 */ /* 0x000fd00000000000 */
[----:B------:R-:W-:-:S08]  /*07c0*/  DFMA R4, R12, 0.220703125, R4 ;  /* 0x3fcc40000c04782b */ /* 0x000fd00000000004 */
[C---:B------:R-:W-:Y:S02]  /*07d0*/  DMUL R10, R4.reuse, R4 ;  /* 0x00000004040a7228 */ /* 0x040fe40000000000 */
[----:B------:R-:W-:-:S06]  /*07e0*/  DADD R16, -R4, 0.220703125 ;  /* 0x3fcc400004107429 */ /* 0x000fcc0000000100 */
[----:B------:R-:W-:Y:S01]  /*07f0*/  DFMA R6, R10, UR4, R6 ;  /* 0x000000040a067c2b */ /* 0x000fe20008000006 */
[----:B------:R-:W-:Y:S01]  /*0800*/  UMOV UR4, 0x75488a3f ;  /* 0x75488a3f00047882 */ /* 0x000fe20000000000 */
[----:B------:R-:W-:Y:S01]  /*0810*/  UMOV UR5, 0x3ef3b20a ;  /* 0x3ef3b20a00057882 */ /* 0x000fe20000000000 */
[----:B------:R-:W-:-:S05]  /*0820*/  DADD R16, R16, R16 ;  /* 0x0000000010107229 */ /* 0x000fca0000000010 */
[----:B------:R-:W-:Y:S01]  /*0830*/  DFMA R6, R10, R6, UR4 ;  /* 0x000000040a067e2b */ /* 0x000fe20008000006 */
[----:B------:R-:W-:Y:S01]  /*0840*/  UMOV UR4, 0xe4faecd5 ;  /* 0xe4faecd500047882 */ /* 0x000fe20000000000 */
[----:B------:R-:W-:Y:S01]  /*0850*/  UMOV UR5, 0x3f1745cd ;  /* 0x3f1745cd00057882 */ /* 0x000fe20000000000 */
[----:B------:R-:W-:-:S05]  /*0860*/  DFMA R16, -R4, 0.220703125, R16 ;  /* 0x3fcc40000410782b */ /* 0x000fca0000000110 */
[----:B------:R-:W-:Y:S01]  /*0870*/  DFMA R6, R10, R6, UR4 ;  /* 0x000000040a067e2b */ /* 0x000fe20008000006 */
[----:B------:R-:W-:Y:S01]  /*0880*/  UMOV UR4, 0x258a578b ;  /* 0x258a578b00047882 */ /* 0x000fe20000000000 */
[----:B------:R-:W-:Y:S01]  /*0890*/  UMOV UR5, 0x3f3c71c7 ;  /* 0x3f3c71c700057882 */ /* 0x000fe20000000000 */
[----:B------:R-:W-:-:S05]  /*08a0*/  DMUL R12, R12, R16 ;  /* 0x000000100c0c7228 */ /* 0x000fca0000000000 */
[----:B------:R-:W-:Y:S01]  /*08b0*/  DFMA R6, R10, R6, UR4 ;  /* 0x000000040a067e2b */ /* 0x000fe20008000006 */
[----:B------:R-:W-:Y:S01]  /*08c0*/  UMOV UR4, 0x9242b910 ;  /* 0x9242b91000047882 */ /* 0x000fe20000000000 */
[----:B------:R-:W-:-:S03]  /*08d0*/  UMOV UR5, 0x3f624924 ;  /* 0x3f62492400057882 */ /* 0x000fc60000000000 */
[----:B------:R-:W-:Y:S02]  /*08e0*/  VIADD R25, R13, 0x100000 ;  /* 0x001000000d197836 */ /* 0x000fe40000000000 */
[----:B------:R-:W-:Y:S01]  /*08f0*/  IMAD.MOV.U32 R24, RZ, RZ, R12 ;  /* 0x000000ffff187224 */ /* 0x000fe200078e000c */
[----:B------:R-:W-:Y:S01]  /*0900*/  DFMA R6, R10, R6, UR4 ;  /* 0x000000040a067e2b */ /* 0x000fe20008000006 */
[----:B------:R-:W-:Y:S01]  /*0910*/  UMOV UR4, 0x99999dfb ;  /* 0x99999dfb00047882 */ /* 0x000fe20000000000 */
[----:B------:R-:W-:-:S06]  /*0920*/  UMOV UR5, 0x3f899999 ;  /* 0x3f89999900057882 */ /* 0x000fcc0000000000 */
[----:B------:R-:W-:Y:S01]  /*0930*/  DFMA R14, R10, R6, UR4 ;  /* 0x000000040a0e7e2b */ /* 0x000fe20008000006 */
[----:B------:R-:W-:Y:S01]  /*0940*/  UMOV UR4, 0x55555555 ;  /* 0x5555555500047882 */ /* 0x000fe20000000000 */
[----:B------:R-:W-:-:S06]  /*0950*/  UMOV UR5, 0x3fb55555 ;  /* 0x3fb5555500057882 */ /* 0x000fcc0000000000 */
[----:B------:R-:W-:-:S08]  /*0960*/  DFMA R6, R10, R14, UR4 ;  /* 0x000000040a067e2b */ /* 0x000fd0000800000e */
[----:B------:R-:W-:Y:S01]  /*0970*/  DADD R18, -R6, UR4 ;  /* 0x0000000406127e29 */ /* 0x000fe20008000100 */
[----:B------:R-:W-:Y:S01]  /*0980*/  UMOV UR4, 0xb9e7b0 ;  /* 0x00b9e7b000047882 */ /* 0x000fe20000000000 */
[----:B------:R-:W-:-:S06]  /*0990*/  UMOV UR5, 0x3c46a4cb ;  /* 0x3c46a4cb00057882 */ /* 0x000fcc0000000000 */
[----:B------:R-:W-:Y:S02]  /*09a0*/  DFMA R10, R10, R14, R18 ;  /* 0x0000000e0a0a722b */ /* 0x000fe40000000012 */
[----:B------:R-:W-:-:S06]  /*09b0*/  DMUL R18, R4, R4 ;  /* 0x0000000404127228 */ /* 0x000fcc0000000000 */
[----:B------:R-:W-:Y:S02]  /*09c0*/  DADD R14, RZ, R10 ;  /* 0x00000000ff0e7229 */ /* 0x000fe4000000000a */
[C---:B------:R-:W-:Y:S02]  /*09d0*/  DMUL R10, R4.reuse, R18 ;  /* 0x00000012040a7228 */ /* 0x040fe40000000000 */
[----:B------:R-:W-:-:S04]  /*09e0*/  DFMA R22, R4, R4, -R18 ;  /* 0x000000040416722b */ /* 0x000fc80000000812 */
[----:B------:R-:W-:Y:S01]  /*09f0*/  DADD R14, R14, -UR4 ;  /* 0x800000040e0e7e29 */ /* 0x000fe20008000000 */
[----:B------:R-:W-:Y:S01]  /*0a00*/  UMOV UR4, 0xfefa39ef ;  /* 0xfefa39ef00047882 */ /* 0x000fe20000000000 */
[C---:B------:R-:W-:Y:S01]  /*0a10*/  DFMA R20, R4.reuse, R18, -R10 ;  /* 0x000000120414722b */ /* 0x040fe2000000080a */
[----:B------:R-:W-:Y:S01]  /*0a20*/  UMOV UR5, 0x3fe62e42 ;  /* 0x3fe62e4200057882 */ /* 0x000fe20000000000 */
[----:B------:R-:W-:-:S04]  /*0a30*/  DFMA R22, R4, R24, R22 ;  /* 0x000000180416722b */ /* 0x000fc80000000016 */
[----:B------:R-:W-:Y:S02]  /*0a40*/  DADD R16, R6, R14 ;  /* 0x0000000006107229 */ /* 0x000fe4000000000e */
[----:B------:R-:W-:-:S06]  /*0a50*/  DFMA R20, R12, R18, R20 ;  /* 0x000000120c14722b */ /* 0x000fcc0000000014 */
[----:B------:R-:W-:Y:S02]  /*0a60*/  DMUL R18, R16, R10 ;  /* 0x0000000a10127228 */ /* 0x000fe40000000000 */
[----:B------:R-:W-:Y:S02]  /*0a70*/  DFMA R20, R4, R22, R20 ;  /* 0x000000160414722b */ /* 0x000fe40000000014 */
[----:B------:R-:W-:-:S04]  /*0a80*/  DADD R6, R6, -R16 ;  /* 0x0000000006067229 */ /* 0x000fc80000000810 */
[----:B------:R-:W-:-:S04]  /*0a90*/  DFMA R22, R16, R10, -R18 ;  /* 0x0000000a1016722b */ /* 0x000fc80000000812 */
[----:B------:R-:W-:Y:S01]  /*0aa0*/  DADD R6, R14, R6 ;  /* 0x000000000e067229 */ /* 0x000fe20000000006 */
[----:B------:R-:W-:Y:S01]  /*0ab0*/  MOV R14, 0xfefa39ef ;  /* 0xfefa39ef000e7802 */ /* 0x000fe20000000f00 */
[----:B------:R-:W-:Y:S02]  /*0ac0*/  IMAD.MOV.U32 R15, RZ, RZ, 0x3fe62e42 ;  /* 0x3fe62e42ff0f7424 */ /* 0x000fe400078e00ff */
[----:B------:R-:W-:-:S08]  /*0ad0*/  DFMA R20, R16, R20, R22 ;  /* 0x000000141014722b */ /* 0x000fd00000000016 */
[----:B------:R-:W-:-:S08]  /*0ae0*/  DFMA R20, R6, R10, R20 ;  /* 0x0000000a0614722b */ /* 0x000fd00000000014 */
[----:B------:R-:W-:-:S08]  /*0af0*/  DADD R10, R18, R20 ;  /* 0x00000000120a7229 */ /* 0x000fd00000000014 */
[--C-:B------:R-:W-:Y:S02]  /*0b00*/  DADD R6, R4, R10.reuse ;  /* 0x0000000004067229 */ /* 0x100fe4000000000a */
[----:B------:R-:W-:-:S06]  /*0b10*/  DADD R18, R18, -R10 ;  /* 0x0000000012127229 */ /* 0x000fcc000000080a */
[----:B------:R-:W-:Y:S02]  /*0b20*/  DADD R4, R4, -R6 ;  /* 0x0000000004047229 */ /* 0x000fe40000000806 */
[----:B------:R-:W-:-:S06]  /*0b30*/  DADD R18, R20, R18 ;  /* 0x0000000014127229 */ /* 0x000fcc0000000012 */
[----:B------:R-:W-:-:S08]  /*0b40*/  DADD R4, R10, R4 ;  /* 0x000000000a047229 */ /* 0x000fd00000000004 */
[----:B------:R-:W-:-:S08]  /*0b50*/  DADD R4, R18, R4 ;  /* 0x0000000012047229 */ /* 0x000fd00000000004 */
[----:B------:R-:W-:-:S08]  /*0b60*/  DADD R12, R12, R4 ;  /* 0x000000000c0c7229 */ /* 0x000fd00000000004 */
[----:B------:R-:W-:-:S08]  /*0b70*/  DADD R10, R6, R12 ;  /* 0x00000000060a7229 */ /* 0x000fd0000000000c */
[--C-:B------:R-:W-:Y:S02]  /*0b80*/  DFMA R4, R14, 13, R10.reuse ;  /* 0x402a00000e04782b */ /* 0x100fe4000000000a */
[----:B------:R-:W-:-:S06]  /*0b90*/  DADD R6, R6, -R10 ;  /* 0x0000000006067229 */ /* 0x000fcc000000080a */
[----:B------:R-:W-:Y:S02]  /*0ba0*/  DFMA R14, R14, -13, R4 ;  /* 0xc02a00000e0e782b */ /* 0x000fe40000000004 */
[----:B------:R-:W-:-:S06]  /*0bb0*/  DADD R6, R12, R6 ;  /* 0x000000000c067229 */ /* 0x000fcc0000000006 */
[----:B------:R-:W-:Y:S01]  /*0bc0*/  DADD R14, -R10, R14 ;  /* 0x000000000a0e7229 */ /* 0x000fe2000000010e */
[----:B------:R-:W-:Y:S02]  /*0bd0*/  IMAD.MOV.U32 R10, RZ, RZ, 0x3b39803f ;  /* 0x3b39803fff0a7424 */ /* 0x000fe400078e00ff */
[----:B------:R-:W-:-:S05]  /*0be0*/  IMAD.MOV.U32 R11, RZ, RZ, 0x3c7abc9e ;  /* 0x3c7abc9eff0b7424 */ /* 0x000fca00078e00ff */
[----:B------:R-:W-:Y:S01]  /*0bf0*/  DADD R6, R6, -R14 ;  /* 0x0000000006067229 */ /* 0x000fe2000000080e */
[----:B------:R-:W-:Y:S01]  /*0c00*/  LOP3.LUT R15, R3, 0xff0fffff, RZ, 0xc0, !PT ;  /* 0xff0fffff030f7812 */ /* 0x000fe200078ec0ff */
[----:B------:R-:W-:-:S06]  /*0c10*/  IMAD.MOV.U32 R14, RZ, RZ, R2 ;  /* 0x000000ffff0e7224 */ /* 0x000fcc00078e0002 */
[----:B------:R-:W-:Y:S01]  /*0c20*/  DFMA R6, R10, 13, R6 ;  /* 0x402a00000a06782b */ /* 0x000fe20000000006 */
[----:B------:R-:W-:-:S04]  /*0c30*/  SHF.L.U32 R10, R3, 0x1, RZ ;  /* 0x00000001030a7819 */ /* 0x000fc800000006ff */
[----:B------:R-:W-:-:S03]  /*0c40*/  ISETP.GT.U32.AND P0, PT, R10, -0x2000001, PT ;  /* 0xfdffffff0a00780c */ /* 0x000fc60003f04070 */
[----:B------:R-:W-:Y:S01]  /*0c50*/  DADD R10, R4, R6 ;  /* 0x00000000040a7229 */ /* 0x000fe20000000006 */
[----:B------:R-:W-:-:S07]  /*0c60*/  SEL R15, R15, R3, P0 ;  /* 0x000000030f0f7207 */ /* 0x000fce0000000000 */
[----:B------:R-:W-:Y:S02]  /*0c70*/  DADD R12, R4, -R10 ;  /* 0x00000000040c7229 */ /* 0x000fe4000000080a */
[----:B------:R-:W-:-:S06]  /*0c80*/  DMUL R4, R10, R14 ;  /* 0x0000000e0a047228 */ /* 0x000fcc0000000000 */
[----:B------:R-:W-:Y:S02]  /*0c90*/  DADD R6, R6, R12 ;  /* 0x0000000006067229 */ /* 0x000fe4000000000c */
[----:B------:R-:W-:Y:S01]  /*0ca0*/  DFMA R10, R10, R14, -R4 ;  /* 0x0000000e0a0a722b */ /* 0x000fe20000000804 */
[----:B------:R-:W-:Y:S02]  /*0cb0*/  IMAD.MOV.U32 R12, RZ, RZ, 0x652b82fe ;  /* 0x652b82feff0c7424 */ /* 0x000fe400078e00ff */
[----:B------:R-:W-:-:S05]  /*0cc0*/  IMAD.MOV.U32 R13, RZ, RZ, 0x3ff71547 ;  /* 0x3ff71547ff0d7424 */ /* 0x000fca00078e00ff */
[----:B------:R-:W-:-:S08]  /*0cd0*/  DFMA R6, R6, R14, R10 ;  /* 0x0000000e0606722b */ /* 0x000fd0000000000a */
[----:B------:R-:W-:-:S08]  /*0ce0*/  DADD R10, R4, R6 ;  /* 0x00000000040a7229 */ /* 0x000fd00000000006 */
[----:B------:R-:W-:Y:S02]  /*0cf0*/  DFMA R12, R10, R12, 6.75539944105574400000e+15 ;  /* 0x433800000a0c742b */ /* 0x000fe4000000000c */
[----:B------:R-:W-:-:S06]  /*0d00*/  FSETP.GEU.FTZ.AND P0, PT, |R11|, 4.1917929649353027344, PT ;  /* 0x4086232b0b00780b */ /* 0x000fcc0003f1e200 */
[----:B------:R-:W-:-:S08]  /*0d10*/  DADD R14, R12, -6.75539944105574400000e+15 ;  /* 0xc33800000c0e7429 */ /* 0x000fd00000000000 */
[----:B------:R-:W-:Y:S01]  /*0d20*/  DFMA R16, R14, -UR4, R10 ;  /* 0x800000040e107c2b */ /* 0x000fe2000800000a */
[----:B------:R-:W-:Y:S01]  /*0d30*/  UMOV UR4, 0x3b39803f ;  /* 0x3b39803f00047882 */ /* 0x000fe20000000000 */
[----:B------:R-:W-:-:S06]  /*0d40*/  UMOV UR5, 0x3c7abc9e ;  /* 0x3c7abc9e00057882 */ /* 0x000fcc0000000000 */
[----:B------:R-:W-:Y:S01]  /*0d50*/  DFMA R14, R14, -UR4, R16 ;  /* 0x800000040e0e7c2b */ /* 0x000fe20008000010 */
[----:B------:R-:W-:Y:S01]  /*0d60*/  UMOV UR4, 0x69ce2bdf ;  /* 0x69ce2bdf00047882 */ /* 0x000fe20000000000 */
[----:B------:R-:W-:Y:S01]  /*0d70*/  MOV R16, 0xfca213ea ;  /* 0xfca213ea00107802 */ /* 0x000fe20000000f00 */
[----:B------:R-:W-:Y:S01]  /*0d80*/  IMAD.MOV.U32 R17, RZ, RZ, 0x3e928af3 ;  /* 0x3e928af3ff117424 */ /* 0x000fe200078e00ff */
[----:B------:R-:W-:-:S05]  /*0d90*/  UMOV UR5, 0x3e5ade15 ;  /* 0x3e5ade1500057882 */ /* 0x000fca0000000000 */
[----:B------:R-:W-:Y:S01]  /*0da0*/  DFMA R16, R14, UR4, R16 ;  /* 0x000000040e107c2b */ /* 0x000fe20008000010 */
[----:B------:R-:W-:Y:S01]  /*0db0*/  UMOV UR4, 0x62401315 ;  /* 0x6240131500047882 */ /* 0x000fe20000000000 */
[----:B------:R-:W-:-:S06]  /*0dc0*/  UMOV UR5, 0x3ec71dee ;  /* 0x3ec71dee00057882 */ /* 0x000fcc0000000000 */
[----:B------:R-:W-:Y:S01]  /*0dd0*/  DFMA R16, R14, R16, UR4 ;  /* 0x000000040e107e2b */ /* 0x000fe20008000010 */
        /* <DEDUP_REMOVED lines=20> */
[----:B------:R-:W-:-:S08]  /*0f20*/  DFMA R16, R14, R16, UR4 ;  /* 0x000000040e107e2b */ /* 0x000fd00008000010 */
[----:B------:R-:W-:-:S08]  /*0f30*/  DFMA R16, R14, R16, 1 ;  /* 0x3ff000000e10742b */ /* 0x000fd00000000010 */
[----:B------:R-:W-:Y:S02]  /*0f40*/  DFMA R16, R14, R16, 1 ;  /* 0x3ff000000e10742b */ /* 0x000fe40000000010 */
[----:B------:R-:W-:-:S08]  /*0f50*/  DADD R14, R4, -R10 ;  /* 0x00000000040e7229 */ /* 0x000fd0000000080a */
[----:B------:R-:W-:Y:S02]  /*0f60*/  IMAD R5, R12, 0x100000, R17 ;  /* 0x001000000c057824 */ /* 0x000fe400078e0211 */
[----:B------:R-:W-:Y:S01]  /*0f70*/  IMAD.MOV.U32 R4, RZ, RZ, R16 ;  /* 0x000000ffff047224 */ /* 0x000fe200078e0010 */
[----:B------:R-:W-:Y:S06]  /*0f80*/  @!P0 BRA `(.L_x_11) ;  /* 0x0000000000308947 */ /* 0x000fec0003800000 */
[----:B------:R-:W-:Y:S01]  /*0f90*/  FSETP.GEU.FTZ.AND P0, PT, |R11|, 4.2275390625, PT ;  /* 0x408748000b00780b */ /* 0x000fe20003f1e200 */
[C---:B------:R-:W-:Y:S02]  /*0fa0*/  DADD R18, R10.reuse, +INF ;  /* 0x7ff000000a127429 */ /* 0x040fe40000000000 */
[----:B------:R-:W-:-:S08]  /*0fb0*/  DSETP.GEU.AND P1, PT, R10, RZ, PT ;  /* 0x000000ff0a00722a */ /* 0x000fd00003f2e000 */
[----:B------:R-:W-:Y:S02]  /*0fc0*/  FSEL R5, R19, RZ, P1 ;  /* 0x000000ff13057208 */ /* 0x000fe40000800000 */
[----:B------:R-:W-:-:S04]  /*0fd0*/  @!P0 LEA.HI R4, R12, R12, RZ, 0x1 ;  /* 0x0000000c0c048211 */ /* 0x000fc800078f08ff */
[----:B------:R-:W-:Y:S02]  /*0fe0*/  @!P0 SHF.R.S32.HI R11, RZ, 0x1, R4 ;  /* 0x00000001ff0b8819 */ /* 0x000fe40000011404 */
[----:B------:R-:W-:Y:S02]  /*0ff0*/  FSEL R4, R18, RZ, P1 ;  /* 0x000000ff12047208 */ /* 0x000fe40000800000 */
[----:B------:R-:W-:Y:S01]  /*1000*/  @!P0 IADD3 R10, R12, -R11, RZ ;  /* 0x8000000b0c0a8210 */ /* 0x000fe20007ffe0ff */
[----:B------:R-:W-:-:S03]  /*1010*/  @!P0 IMAD R17, R11, 0x100000, R17 ;  /* 0x001000000b118824 */ /* 0x000fc600078e0211 */
[----:B------:R-:W-:Y:S01]  /*1020*/  @!P0 LEA R11, R10, 0x3ff00000, 0x14 ;  /* 0x3ff000000a0b8811 */ /* 0x000fe200078ea0ff */
[----:B------:R-:W-:-:S06]  /*1030*/  @!P0 IMAD.MOV.U32 R10, RZ, RZ, RZ ;  /* 0x000000ffff0a8224 */ /* 0x000fcc00078e00ff */
[----:B------:R-:W-:-:S11]  /*1040*/  @!P0 DMUL R4, R16, R10 ;  /* 0x0000000a10048228 */ /* 0x000fd60000000000 */
.L_x_11:
[----:B------:R-:W-:Y:S02]  /*1050*/  DSETP.NEU.AND P0, PT, |R4|, +INF , PT ;  /* 0x7ff000000400742a */ /* 0x000fe40003f0d200 */
[----:B------:R-:W-:-:S12]  /*1060*/  DADD R14, R6, R14 ;  /* 0x00000000060e7229 */ /* 0x000fd8000000000e */
[----:B------:R-:W-:-:S10]  /*1070*/  @P0 DFMA R4, R14, R4, R4 ;  /* 0x000000040e04022b */ /* 0x000fd40000000004 */
[----:B------:R-:W-:Y:S01]  /*1080*/  IMAD.MOV.U32 R6, RZ, RZ, R4 ;  /* 0x000000ffff067224 */ /* 0x000fe200078e0004 */
[----:B------:R-:W-:Y:S01]  /*1090*/  MOV R7, R5 ;  /* 0x0000000500077202 */ /* 0x000fe20000000f00 */
[----:B------:R-:W-:Y:S02]  /*10a0*/  IMAD.MOV.U32 R4, RZ, RZ, R8 ;  /* 0x000000ffff047224 */ /* 0x000fe400078e0008 */
[----:B------:R-:W-:-:S04]  /*10b0*/  IMAD.MOV.U32 R5, RZ, RZ, 0x0 ;  /* 0x00000000ff057424 */ /* 0x000fc800078e00ff */
[----:B------:R-:W-:Y:S05]  /*10c0*/  RET.REL.NODEC R4 `(_ZN17fastertransformer16relativePositionI6__halfEEvPT_ii) ;  /* 0xffffffec04cc7950 */ /* 0x000fea0003c3ffff */
.L_x_12:
        /* <DEDUP_REMOVED lines=11> */
.L_x_35:


//--------------------- .text._ZN17fastertransformer9getSegMatI6__halfEEvPT_Pii --------------------------
	.section	.text._ZN17fastertransformer9getSegMatI6__halfEEvPT_Pii,"ax",@progbits
	.align	128
        .global         _ZN17fastertransformer9getSegMatI6__halfEEvPT_Pii
        .type           _ZN17fastertransformer9getSegMatI6__halfEEvPT_Pii,@function
        .size           _ZN17fastertransformer9getSegMatI6__halfEEvPT_Pii,(.L_x_40 - _ZN17fastertransformer9getSegMatI6__halfEEvPT_Pii)
        .other          _ZN17fastertransformer9getSegMatI6__halfEEvPT_Pii,@"STO_CUDA_ENTRY STV_DEFAULT"
_ZN17fastertransformer9getSegMatI6__halfEEvPT_Pii:
.text._ZN17fastertransformer9getSegMatI6__halfEEvPT_Pii:
[----:B------:R-:W-:Y:S01]  /*0000*/  LDC R1, c[0x0][0x28] ;  /* 0x00000a00ff017b82 */ /* 0x000fe20000000800 */
[----:B------:R-:W0:Y:S07]  /*0010*/  S2R R2, SR_CTAID.Y ;  /* 0x0000000000027919 */ /* 0x000e2e0000002600 */
[----:B------:R-:W0:Y:S01]  /*0020*/  S2UR UR4, SR_CTAID.X ;  /* 0x00000000000479c3 */ /* 0x000e220000002500 */
[----:B------:R-:W1:Y:S07]  /*0030*/  S2R R0, SR_TID.X ;  /* 0x0000000000007919 */ /* 0x000e6e0000002100 */
[----:B------:R-:W0:Y:S08]  /*0040*/  LDC R3, c[0x0][0x220] ;  /* 0x00008800ff037b82 */ /* 0x000e300000000800 */
[----:B------:R-:W2:Y:S01]  /*0050*/  LDC.64 R10, c[0x0][0x218] ;  /* 0x00008600ff0a7b82 */ /* 0x000ea20000000a00 */
[----:B0-----:R-:W-:-:S02]  /*0060*/  IMAD R2, R3, UR4, R2 ;  /* 0x0000000403027c24 */ /* 0x001fc4000f8e0202 */
[----:B-1----:R-:W-:Y:S01]  /*0070*/  IMAD R5, R3, UR4, R0 ;  /* 0x0000000403057c24 */ /* 0x002fe2000f8e0200 */
[----:B------:R-:W-:Y:S01]  /*0080*/  ULDC.64 UR4, c[0x0][0x208] ;  /* 0x0000820000047ab9 */ /* 0x000fe20000000a00 */
[----:B--2---:R-:W-:-:S04]  /*0090*/  IMAD.WIDE R12, R2, 0x4, R10 ;  /* 0x00000004020c7825 */ /* 0x004fc800078e020a */
[----:B------:R-:W-:Y:S02]  /*00a0*/  IMAD.WIDE R10, R5, 0x4, R10 ;  /* 0x00000004050a7825 */ /* 0x000fe400078e020a */
[----:B------:R0:W2:Y:S04]  /*00b0*/  LDG.E R12, desc[UR4][R12.64] ;  /* 0x000000040c0c7981 */ /* 0x0000a8000c1e1900 */
[----:B------:R-:W2:Y:S01]  /*00c0*/  LDG.E R11, desc[UR4][R10.64] ;  /* 0x000000040a0b7981 */ /* 0x000ea2000c1e1900 */
[----:B------:R-:W-:Y:S01]  /*00d0*/  HFMA2.MMA R7, -RZ, RZ, 1.9912109375, 0.00128841400146484375 ;  /* 0x3ff71547ff077435 */ /* 0x000fe200000001ff */
[----:B------:R-:W-:Y:S01]  /*00e0*/  IMAD.MOV.U32 R6, RZ, RZ, 0x652b82fe ;  /* 0x652b82feff067424 */ /* 0x000fe200078e00ff */
[----:B------:R-:W-:Y:S01]  /*00f0*/  UMOV UR6, 0xfefa39ef ;  /* 0xfefa39ef00067882 */ /* 0x000fe20000000000 */
[----:B------:R-:W-:Y:S01]  /*0100*/  UMOV UR7, 0x3fe62e42 ;  /* 0x3fe62e4200077882 */ /* 0x000fe20000000000 */
[----:B------:R-:W-:Y:S01]  /*0110*/  BSSY B0, `(.L_x_13) ;  /* 0x0000039000007945 */ /* 0x000fe20003800000 */
[----:B0-----:R-:W-:-:S02]  /*0120*/  IMAD.MOV.U32 R13, RZ, RZ, 0x3e928af3 ;  /* 0x3e928af3ff0d7424 */ /* 0x001fc400078e00ff */
[----:B--2---:R-:W-:Y:S02]  /*0130*/  IMAD.IADD R4, R11, 0x1, -R12 ;  /* 0x000000010b047824 */ /* 0x004fe400078e0a0c */
[----:B------:R-:W-:-:S04]  /*0140*/  IMAD.MOV.U32 R12, RZ, RZ, -0x35dec16 ;  /* 0xfca213eaff0c7424 */ /* 0x000fc800078e00ff */
[----:B------:R-:W0:Y:S02]  /*0150*/  I2F.F64 R4, R4 ;  /* 0x0000000400047312 */ /* 0x000e240000201c00 */
[----:B0-----:R-:W-:-:S08]  /*0160*/  DFMA R6, -|R4|, R6, 6.75539944105574400000e+15 ;  /* 0x433800000406742b */ /* 0x001fd00000000306 */
[----:B------:R-:W-:-:S08]  /*0170*/  DADD R8, R6, -6.75539944105574400000e+15 ;  /* 0xc338000006087429 */ /* 0x000fd00000000000 */
[----:B------:R-:W-:Y:S01]  /*0180*/  DFMA R14, R8, -UR6, -|R4| ;  /* 0x80000006080e7c2b */ /* 0x000fe20008000c04 */
[----:B------:R-:W-:Y:S01]  /*0190*/  UMOV UR6, 0x3b39803f ;  /* 0x3b39803f00067882 */ /* 0x000fe20000000000 */
[----:B------:R-:W-:-:S06]  /*01a0*/  UMOV UR7, 0x3c7abc9e ;  /* 0x3c7abc9e00077882 */ /* 0x000fcc0000000000 */
[----:B------:R-:W-:Y:S01]  /*01b0*/  DFMA R8, R8, -UR6, R14 ;  /* 0x8000000608087c2b */ /* 0x000fe2000800000e */
[----:B------:R-:W-:Y:S01]  /*01c0*/  UMOV UR6, 0x69ce2bdf ;  /* 0x69ce2bdf00067882 */ /* 0x000fe20000000000 */
[----:B------:R-:W-:-:S06]  /*01d0*/  UMOV UR7, 0x3e5ade15 ;  /* 0x3e5ade1500077882 */ /* 0x000fcc0000000000 */
[----:B------:R-:W-:Y:S01]  /*01e0*/  DFMA R10, R8, UR6, R12 ;  /* 0x00000006080a7c2b */ /* 0x000fe2000800000c */
[----:B------:R-:W-:Y:S01]  /*01f0*/  UMOV UR6, 0x62401315 ;  /* 0x6240131500067882 */ /* 0x000fe20000000000 */
[----:B------:R-:W-:Y:S01]  /*0200*/  UMOV UR7, 0x3ec71dee ;  /* 0x3ec71dee00077882 */ /* 0x000fe20000000000 */
[----:B------:R-:W-:-:S05]  /*0210*/  DADD R12, -RZ, -|R4| ;  /* 0x00000000ff0c7229 */ /* 0x000fca0000000d04 */
[----:B------:R-:W-:Y:S01]  /*0220*/  DFMA R10, R8, R10, UR6 ;  /* 0x00000006080a7e2b */ /* 0x000fe2000800000a */
[----:B------:R-:W-:Y:S01]  /*0230*/  UMOV UR6, 0x7c89eb71 ;  /* 0x7c89eb7100067882 */ /* 0x000fe20000000000 */
[----:B------:R-:W-:-:S03]  /*0240*/  UMOV UR7, 0x3efa0199 ;  /* 0x3efa019900077882 */ /* 0x000fc60000000000 */
[----:B------:R-:W-:-:S03]  /*0250*/  FSETP.GEU.FTZ.AND P0, PT, |R13|, 4.1917929649353027344, PT ;  /* 0x4086232b0d00780b */ /* 0x000fc60003f1e200 */
        /* <DEDUP_REMOVED lines=20> */
[----:B------:R-:W-:-:S10]  /*03a0*/  DFMA R10, R8, R10, 1 ;  /* 0x3ff00000080a742b */ /* 0x000fd4000000000a */
[----:B------:R-:W-:Y:S01]  /*03b0*/  LEA R9, R6, R11, 0x14 ;  /* 0x0000000b06097211 */ /* 0x000fe200078ea0ff */
[----:B------:R-:W-:Y:S01]  /*03c0*/  IMAD.MOV.U32 R8, RZ, RZ, R10 ;  /* 0x000000ffff087224 */ /* 0x000fe200078e000a */
[----:B------:R-:W-:Y:S06]  /*03d0*/  @!P0 BRA `(.L_x_14) ;  /* 0x0000000000308947 */ /* 0x000fec0003800000 */
[----:B------:R-:W-:Y:S01]  /*03e0*/  FSETP.GEU.FTZ.AND P1, PT, |R13|, 4.2275390625, PT ;  /* 0x408748000d00780b */ /* 0x000fe20003f3e200 */
[C---:B------:R-:W-:Y:S02]  /*03f0*/  DADD R8, -|R4|.reuse, +INF ;  /* 0x7ff0000004087429 */ /* 0x040fe40000000300 */
[----:B------:R-:W-:-:S08]  /*0400*/  DSETP.GT.AND P0, PT, |R4|, RZ, PT ;  /* 0x000000ff0400722a */ /* 0x000fd00003f04200 */
[----:B------:R-:W-:Y:S02]  /*0410*/  FSEL R8, R8, RZ, !P0 ;  /* 0x000000ff08087208 */ /* 0x000fe40004000000 */
[----:B------:R-:W-:Y:S02]  /*0420*/  @!P1 LEA.HI R7, R6, R6, RZ, 0x1 ;  /* 0x0000000606079211 */ /* 0x000fe400078f08ff */
[----:B------:R-:W-:Y:S02]  /*0430*/  FSEL R9, R9, RZ, !P0 ;  /* 0x000000ff09097208 */ /* 0x000fe40004000000 */
[----:B------:R-:W-:-:S04]  /*0440*/  @!P1 SHF.R.S32.HI R7, RZ, 0x1, R7 ;  /* 0x00000001ff079819 */ /* 0x000fc80000011407 */
[----:B------:R-:W-:Y:S01]  /*0450*/  @!P1 LEA R11, R7, R11, 0x14 ;  /* 0x0000000b070b9211 */ /* 0x000fe200078ea0ff */
[----:B------:R-:W-:-:S05]  /*0460*/  @!P1 IMAD.IADD R4, R6, 0x1, -R7 ;  /* 0x0000000106049824 */ /* 0x000fca00078e0a07 */
[----:B------:R-:W-:Y:S01]  /*0470*/  @!P1 LEA R5, R4, 0x3ff00000, 0x14 ;  /* 0x3ff0000004059811 */ /* 0x000fe200078ea0ff */
[----:B------:R-:W-:-:S06]  /*0480*/  @!P1 IMAD.MOV.U32 R4, RZ, RZ, RZ ;  /* 0x000000ffff049224 */ /* 0x000fcc00078e00ff */
[----:B------:R-:W-:-:S11]  /*0490*/  @!P1 DMUL R8, R10, R4 ;  /* 0x000000040a089228 */ /* 0x000fd60000000000 */
.L_x_14:
[----:B------:R-:W-:Y:S05]  /*04a0*/  BSYNC B0 ;  /* 0x0000000000007941 */ /* 0x000fea0003800000 */
.L_x_13:
[----:B------:R-:W0:Y:S01]  /*04b0*/  F2I.F64.FLOOR R8, R8 ;  /* 0x0000000800087311 */ /* 0x000e220000305100 */
[----:B------:R-:W-:Y:S02]  /*04c0*/  IMAD R3, R2, R3, R0 ;  /* 0x0000000302037224 */ /* 0x000fe400078e0200 */
[----:B0-----:R-:W-:-:S05]  /*04d0*/  IMAD.SHL.U32 R4, R8, 0x2, RZ ;  /* 0x0000000208047824 */ /* 0x001fca00078e00ff */
[----:B------:R-:W-:Y:S02]  /*04e0*/  SHF.L.U32 R6, R4, 0x2, RZ ;  /* 0x0000000204067819 */ /* 0x000fe400000006ff */
[----:B------:R-:W0:Y:S02]  /*04f0*/  LDC.64 R4, c[0x0][0x210] ;  /* 0x00008400ff047b82 */ /* 0x000e240000000a00 */
[C---:B------:R-:W-:Y:S02]  /*0500*/  ISETP.EQ.AND P0, PT, R6.reuse, RZ, PT ;  /* 0x000000ff0600720c */ /* 0x040fe40003f02270 */
[----:B------:R-:W-:-:S11]  /*0510*/  ISETP.EQ.AND P1, PT, R6, 0x8, PT ;  /* 0x000000080600780c */ /* 0x000fd60003f22270 */
[----:B------:R-:W-:Y:S01]  /*0520*/  @P0 IMAD.MOV.U32 R6, RZ, RZ, RZ ;  /* 0x000000ffff060224 */ /* 0x000fe200078e00ff */
[----:B------:R-:W-:Y:S01]  /*0530*/  @P0 MOV R7, 0x1 ;  /* 0x0000000100070802 */ /* 0x000fe20000000f00 */
[----:B------:R-:W-:Y:S01]  /*0540*/  @P1 IMAD.MOV.U32 R6, RZ, RZ, 0x1 ;  /* 0x00000001ff061424 */ /* 0x000fe200078e00ff */
[----:B------:R-:W-:-:S04]  /*0550*/  @P1 MOV R7, RZ ;  /* 0x000000ff00071202 */ /* 0x000fc80000000f00 */
[----:B------:R-:W-:Y:S02]  /*0560*/  I2FP.F32.S32 R6, R6 ;  /* 0x0000000600067245 */ /* 0x000fe40000201400 */
[----:B------:R-:W-:Y:S01]  /*0570*/  I2FP.F32.S32 R7, R7 ;  /* 0x0000000700077245 */ /* 0x000fe20000201400 */
[----:B0-----:R-:W-:-:S03]  /*0580*/  IMAD.WIDE R2, R3, 0x4, R4 ;  /* 0x0000000403027825 */ /* 0x001fc600078e0204 */
[----:B------:R-:W-:-:S05]  /*0590*/  F2FP.F16.F32.PACK_AB R7, R7, R6 ;  /* 0x000000060707723e */ /* 0x000fca00000000ff */
[----:B------:R-:W-:Y:S01]  /*05a0*/  STG.E desc[UR4][R2.64], R7 ;  /* 0x0000000702007986 */ /* 0x000fe2000c101904 */
[----:B------:R-:W-:Y:S05]  /*05b0*/  EXIT ;  /* 0x000000000000794d */ /* 0x000fea0003800000 */
.L_x_15:
        /* <DEDUP_REMOVED lines=12> */
.L_x_40:


//--------------------- .text._ZN17fastertransformer11getAttnMaskI6__halfEEvPT_Pfi --------------------------
	.section	.text._ZN17fastertransformer11getAttnMaskI6__halfEEvPT_Pfi,"ax",@progbits
	.align	128
        .global         _ZN17fastertransformer11getAttnMaskI6__halfEEvPT_Pfi
        .type           _ZN17fastertransformer11getAttnMaskI6__halfEEvPT_Pfi,@function
        .size           _ZN17fastertransformer11getAttnMaskI6__halfEEvPT_Pfi,(.L_x_41 - _ZN17fastertransformer11getAttnMaskI6__halfEEvPT_Pfi)
        .other          _ZN17fastertransformer11getAttnMaskI6__halfEEvPT_Pfi,@"STO_CUDA_ENTRY STV_DEFAULT"
_ZN17fastertransformer11getAttnMaskI6__halfEEvPT_Pfi:
.text._ZN17fastertransformer11getAttnMaskI6__halfEEvPT_Pfi:
[----:B------:R-:W-:Y:S08]  /*0000*/  LDC R1, c[0x0][0x28] ;  /* 0x00000a00ff017b82 */ /* 0x000ff00000000800 */
[----:B------:R-:W0:Y:S01]  /*0010*/  LDC R0, c[0x0][0x220] ;  /* 0x00008800ff007b82 */ /* 0x000e220000000800 */
[----:B------:R-:W1:Y:S01]  /*0020*/  S2R R4, SR_CTAID.Y ;  /* 0x0000000000047919 */ /* 0x000e620000002600 */
[----:B------:R-:W-:Y:S01]  /*0030*/  ULDC UR4, c[0x0][0x0] ;  /* 0x0000000000047ab9 */ /* 0x000fe20000000800 */
[----:B------:R-:W1:Y:S01]  /*0040*/  S2R R7, SR_TID.X ;  /* 0x0000000000077919 */ /* 0x000e620000002100 */
[----:B0-----:R-:W-:-:S04]  /*0050*/  LEA.HI R2, R0, R0, RZ, 0x1 ;  /* 0x0000000000027211 */ /* 0x001fc800078f08ff */
[----:B------:R-:W-:-:S04]  /*0060*/  SHF.R.S32.HI R5, RZ, 0x1, R2 ;  /* 0x00000001ff057819 */ /* 0x000fc80000011402 */
[----:B------:R-:W-:-:S04]  /*0070*/  IABS R9, R5 ;  /* 0x0000000500097213 */ /* 0x000fc80000000000 */
[----:B------:R-:W0:Y:S01]  /*0080*/  I2F.RP R6, R9 ;  /* 0x0000000900067306 */ /* 0x000e220000209400 */
[----:B-1----:R-:W-:-:S07]  /*0090*/  IMAD R4, R4, UR4, R7 ;  /* 0x0000000404047c24 */ /* 0x002fce000f8e0207 */
[----:B0-----:R-:W0:Y:S02]  /*00a0*/  MUFU.RCP R6, R6 ;  /* 0x0000000600067308 */ /* 0x001e240000001000 */
[----:B0-----:R-:W-:Y:S01]  /*00b0*/  VIADD R2, R6, 0xffffffe ;  /* 0x0ffffffe06027836 */ /* 0x001fe20000000000 */
[----:B------:R-:W-:-:S05]  /*00c0*/  IABS R6, R4 ;  /* 0x0000000400067213 */ /* 0x000fca0000000000 */
[----:B------:R0:W1:Y:S02]  /*00d0*/  F2I.FTZ.U32.TRUNC.NTZ R3, R2 ;  /* 0x0000000200037305 */ /* 0x000064000021f000 */
[----:B0-----:R-:W-:Y:S01]  /*00e0*/  HFMA2.MMA R2, -RZ, RZ, 0, 0 ;  /* 0x00000000ff027435 */ /* 0x001fe200000001ff */
[----:B-1----:R-:W-:-:S04]  /*00f0*/  IMAD.MOV R8, RZ, RZ, -R3 ;  /* 0x000000ffff087224 */ /* 0x002fc800078e0a03 */
[----:B------:R-:W-:Y:S01]  /*0100*/  IMAD R7, R8, R9, RZ ;  /* 0x0000000908077224 */ /* 0x000fe200078e02ff */
[----:B------:R-:W-:-:S04]  /*0110*/  IABS R8, R5 ;  /* 0x0000000500087213 */ /* 0x000fc80000000000 */
[----:B------:R-:W-:-:S04]  /*0120*/  IMAD.HI.U32 R3, R3, R7, R2 ;  /* 0x0000000703037227 */ /* 0x000fc800078e0002 */
[----:B------:R-:W-:Y:S02]  /*0130*/  IMAD.MOV R2, RZ, RZ, -R8 ;  /* 0x000000ffff027224 */ /* 0x000fe400078e0a08 */
[----:B------:R-:W-:-:S04]  /*0140*/  IMAD.HI.U32 R3, R3, R6, RZ ;  /* 0x0000000603037227 */ /* 0x000fc800078e00ff */
[----:B------:R-:W-:-:S05]  /*0150*/  IMAD R2, R3, R2, R6 ;  /* 0x0000000203027224 */ /* 0x000fca00078e0206 */
[----:B------:R-:W-:-:S13]  /*0160*/  ISETP.GT.U32.AND P2, PT, R9, R2, PT ;  /* 0x000000020900720c */ /* 0x000fda0003f44070 */
[----:B------:R-:W-:Y:S01]  /*0170*/  @!P2 IMAD.IADD R2, R2, 0x1, -R9 ;  /* 0x000000010202a824 */ /* 0x000fe200078e0a09 */
[----:B------:R-:W-:Y:S02]  /*0180*/  @!P2 IADD3 R3, R3, 0x1, RZ ;  /* 0x000000010303a810 */ /* 0x000fe40007ffe0ff */
[----:B------:R-:W-:Y:S02]  /*0190*/  ISETP.NE.AND P2, PT, R5, RZ, PT ;  /* 0x000000ff0500720c */ /* 0x000fe40003f45270 */
[----:B------:R-:W-:Y:S02]  /*01a0*/  ISETP.GE.U32.AND P0, PT, R2, R9, PT ;  /* 0x000000090200720c */ /* 0x000fe40003f06070 */
[----:B------:R-:W-:-:S04]  /*01b0*/  LOP3.LUT R2, R4, R5, RZ, 0x3c, !PT ;  /* 0x0000000504027212 */ /* 0x000fc800078e3cff */
[----:B------:R-:W-:-:S07]  /*01c0*/  ISETP.GE.AND P1, PT, R2, RZ, PT ;  /* 0x000000ff0200720c */ /* 0x000fce0003f26270 */
[----:B------:R-:W-:-:S04]  /*01d0*/  @P0 VIADD R3, R3, 0x1 ;  /* 0x0000000103030836 */ /* 0x000fc80000000000 */
[----:B------:R-:W-:-:S05]  /*01e0*/  IMAD.MOV.U32 R13, RZ, RZ, R3 ;  /* 0x000000ffff0d7224 */ /* 0x000fca00078e0003 */
[----:B------:R-:W-:Y:S02]  /*01f0*/  @!P1 IADD3 R13, -R13, RZ, RZ ;  /* 0x000000ff0d0d9210 */ /* 0x000fe40007ffe1ff */
[----:B------:R-:W-:-:S05]  /*0200*/  @!P2 LOP3.LUT R13, RZ, R5, RZ, 0x33, !PT ;  /* 0x00000005ff0da212 */ /* 0x000fca00078e33ff */
[----:B------:R-:W-:-:S04]  /*0210*/  IMAD.MOV R2, RZ, RZ, -R13 ;  /* 0x000000ffff027224 */ /* 0x000fc800078e0a0d */
[----:B------:R-:W-:Y:S01]  /*0220*/  IMAD R4, R5, R2, R4 ;  /* 0x0000000205047224 */ /* 0x000fe200078e0204 */
[----:B------:R-:W-:-:S03]  /*0230*/  IADD3 R2, R0, -0x1, RZ ;  /* 0xffffffff00027810 */ /* 0x000fc60007ffe0ff */
[----:B------:R-:W-:-:S05]  /*0240*/  IMAD.SHL.U32 R15, R4, 0x2, RZ ;  /* 0x00000002040f7824 */ /* 0x000fca00078e00ff */
[----:B------:R-:W-:-:S04]  /*0250*/  ISETP.GE.AND P0, PT, R15, R2, PT ;  /* 0x000000020f00720c */ /* 0x000fc80003f06270 */
[----:B------:R-:W-:-:S13]  /*0260*/  ISETP.GE.OR P0, PT, R13, R0, P0 ;  /* 0x000000000d00720c */ /* 0x000fda0000706670 */
[----:B------:R-:W-:Y:S05]  /*0270*/  @P0 EXIT ;  /* 0x000000000000094d */ /* 0x000fea0003800000 */
[----:B------:R-:W0:Y:S01]  /*0280*/  S2UR UR4, SR_CTAID.X ;  /* 0x00000000000479c3 */ /* 0x000e220000002500 */
[----:B------:R-:W-:-:S07]  /*0290*/  ULDC.64 UR6, c[0x0][0x208] ;  /* 0x0000820000067ab9 */ /* 0x000fce0000000a00 */
[----:B------:R-:W1:Y:S01]  /*02a0*/  LDC.64 R2, c[0x0][0x218] ;  /* 0x00008600ff027b82 */ /* 0x000e620000000a00 */
[----:B0-----:R-:W-:-:S04]  /*02b0*/  IMAD R5, R0, UR4, R15 ;  /* 0x0000000400057c24 */ /* 0x001fc8000f8e020f */
[----:B-1----:R-:W-:-:S03]  /*02c0*/  IMAD.WIDE R2, R5, 0x4, R2 ;  /* 0x0000000405027825 */ /* 0x002fc600078e0202 */
[----:B------:R-:W0:Y:S02]  /*02d0*/  LDC.64 R4, c[0x0][0x210] ;  /* 0x00008400ff047b82 */ /* 0x000e240000000a00 */
[----:B------:R-:W2:Y:S04]  /*02e0*/  LDG.E R7, desc[UR6][R2.64] ;  /* 0x0000000602077981 */ /* 0x000ea8000c1e1900 */
[----:B------:R-:W3:Y:S01]  /*02f0*/  LDG.E R11, desc[UR6][R2.64+0x4] ;  /* 0x00000406020b7981 */ /* 0x000ee2000c1e1900 */
[C---:B------:R-:W-:Y:S01]  /*0300*/  IADD3 R9, R15.reuse, 0x1, RZ ;  /* 0x000000010f097810 */ /* 0x040fe20007ffe0ff */
[----:B------:R-:W-:Y:S01]  /*0310*/  IMAD R8, R0, UR4, R13 ;  /* 0x0000000400087c24 */ /* 0x000fe2000f8e020d */
[-C--:B------:R-:W-:Y:S02]  /*0320*/  ISETP.NE.AND P0, PT, R15, R13.reuse, PT ;  /* 0x0000000d0f00720c */ /* 0x080fe40003f05270 */
[----:B------:R-:W-:Y:S01]  /*0330*/  ISETP.NE.AND P1, PT, R9, R13, PT ;  /* 0x0000000d0900720c */ /* 0x000fe20003f25270 */
[----:B------:R-:W-:Y:S01]  /*0340*/  IMAD R8, R8, R0, R9 ;  /* 0x0000000008087224 */ /* 0x000fe200078e0209 */
[----:B------:R-:W-:-:S02]  /*0350*/  FSEL R6, RZ, 1, !P0 ;  /* 0x3f800000ff067808 */ /* 0x000fc40004000000 */
[----:B------:R-:W-:-:S03]  /*0360*/  FSEL R0, RZ, 1, !P1 ;  /* 0x3f800000ff007808 */ /* 0x000fc60004800000 */
[----:B--2---:R-:W-:Y:S01]  /*0370*/  FMUL.FTZ R6, R6, R7 ;  /* 0x0000000706067220 */ /* 0x004fe20000410000 */
[----:B------:R-:W-:Y:S01]  /*0380*/  SHF.R.S32.HI R7, RZ, 0x1, R8 ;  /* 0x00000001ff077819 */ /* 0x000fe20000011408 */
[----:B---3--:R-:W-:-:S04]  /*0390*/  FMUL.FTZ R11, R0, R11 ;  /* 0x0000000b000b7220 */ /* 0x008fc80000410000 */
[----:B0-----:R-:W-:Y:S01]  /*03a0*/  IMAD.WIDE R2, R7, 0x4, R4 ;  /* 0x0000000407027825 */ /* 0x001fe200078e0204 */
[----:B------:R-:W-:-:S05]  /*03b0*/  F2FP.F16.F32.PACK_AB R11, R11, R6 ;  /* 0x000000060b0b723e */ /* 0x000fca00000000ff */
[----:B------:R-:W-:Y:S01]  /*03c0*/  STG.E desc[UR6][R2.64], R11 ;  /* 0x0000000b02007986 */ /* 0x000fe2000c101906 */
[----:B------:R-:W-:Y:S05]  /*03d0*/  EXIT ;  /* 0x000000000000794d */ /* 0x000fea0003800000 */
.L_x_16:
        /* <DEDUP_REMOVED lines=10> */
.L_x_41:


//--------------------- .text._ZN17fastertransformer16relativePositionIfEEvPT_ii --------------------------
	.section	.text._ZN17fastertransformer16relativePositionIfEEvPT_ii,"ax",@progbits
	.align	128
        .global         _ZN17fastertransformer16relativePositionIfEEvPT_ii
        .type           _ZN17fastertransformer16relativePositionIfEEvPT_ii,@function
        .size           _ZN17fastertransformer16relativePositionIfEEvPT_ii,(.L_x_37 - _ZN17fastertransformer16relativePositionIfEEvPT_ii)
        .other          _ZN17fastertransformer16relativePositionIfEEvPT_ii,@"STO_CUDA_ENTRY STV_DEFAULT"
_ZN17fastertransformer16relativePositionIfEEvPT_ii:
.text._ZN17fastertransformer16relativePositionIfEEvPT_ii:
        /* <DEDUP_REMOVED lines=12> */
[----:B0-----:R-:W-:Y:S05]  /*00c0*/  CALL.REL.NOINC `($_ZN17fastertransformer16relativePositionIfEEvPT_ii$__internal_accurate_pow) ;  /* 0x0000000400847944 */ /* 0x001fea0003c00000 */
[----:B------:R-:W-:Y:S05]  /*00d0*/  BSYNC B0 ;  /* 0x0000000000007941 */ /* 0x000fea0003800000 */
.L_x_17:
        /* <DEDUP_REMOVED lines=15> */
.L_x_20:
[----:B------:R-:W-:-:S11]  /*01d0*/  DADD R4, R2, 10000 ;  /* 0x40c3880002047429 */ /* 0x000fd60000000000 */
.L_x_19:
[----:B------:R-:W-:Y:S05]  /*01e0*/  BSYNC B0 ;  /* 0x0000000000007941 */ /* 0x000fea0003800000 */
.L_x_18:
        /* <DEDUP_REMOVED lines=15> */
[----:B------:R-:W-:Y:S05]  /*02e0*/  CALL.REL.NOINC `($__internal_1_$__cuda_sm20_dblrcp_rn_slowpath_v3) ;  /* 0x0000000000607944 */ /* 0x000fea0003c00000 */
.L_x_22:
[----:B------:R-:W-:Y:S05]  /*02f0*/  BSYNC B0 ;  /* 0x0000000000007941 */ /* 0x000fea0003800000 */
.L_x_21:
        /* <DEDUP_REMOVED lines=9> */
[----:B0-----:R-:W-:Y:S01]  /*0390*/  VIADD R3, R11, -UR4 ;  /* 0x800000040b037c36 */ /* 0x001fe20008000000 */
[----:B------:R-:W-:-:S04]  /*03a0*/  LEA.HI R0, R10, R10, RZ, 0x1 ;  /* 0x0000000a0a007211 */ /* 0x000fc800078f08ff */
[----:B------:R-:W-:-:S05]  /*03b0*/  I2FP.F32.S32 R3, R3 ;  /* 0x0000000300037245 */ /* 0x000fca0000201400 */
[----:B------:R-:W-:Y:S01]  /*03c0*/  FMUL.FTZ R2, R2, R3 ;  /* 0x0000000302027220 */ /* 0x000fe20000410000 */
[----:B------:R-:W-:-:S03]  /*03d0*/  IMAD R3, R10, UR4, R9 ;  /* 0x000000040a037c24 */ /* 0x000fc6000f8e0209 */
[----:B------:R-:W-:Y:S02]  /*03e0*/  FMUL.RZ R8, R2, 0.15915493667125701904 ;  /* 0x3e22f98302087820 */ /* 0x000fe4000040c000 */
[----:B------:R-:W-:Y:S01]  /*03f0*/  LEA.HI.SX32 R9, R0, R3, 0x1f ;  /* 0x0000000300097211 */ /* 0x000fe200078ffaff */
[--C-:B--2---:R-:W-:Y:S01]  /*0400*/  IMAD.WIDE R2, R3, 0x4, R4.reuse ;  /* 0x0000000403027825 */ /* 0x104fe200078e0204 */
[----:B------:R-:W0:Y:S03]  /*0410*/  MUFU.SIN R11, R8 ;  /* 0x00000008000b7308 */ /* 0x000e260000000400 */
[----:B------:R-:W-:-:S05]  /*0420*/  IMAD.WIDE R4, R9, 0x4, R4 ;  /* 0x0000000409047825 */ /* 0x000fca00078e0204 */
[----:B------:R-:W1:Y:S01]  /*0430*/  MUFU.COS R7, R8 ;  /* 0x0000000800077308 */ /* 0x000e620000000000 */
[----:B0-----:R-:W-:Y:S04]  /*0440*/  STG.E desc[UR6][R2.64], R11 ;  /* 0x0000000b02007986 */ /* 0x001fe8000c101906 */
[----:B-1----:R-:W-:Y:S01]  /*0450*/  STG.E desc[UR6][R4.64], R7 ;  /* 0x0000000704007986 */ /* 0x002fe2000c101906 */
[----:B------:R-:W-:Y:S05]  /*0460*/  EXIT ;  /* 0x000000000000794d */ /* 0x000fea0003800000 */
        .weak           $__internal_1_$__cuda_sm20_dblrcp_rn_slowpath_v3
        .type           $__internal_1_$__cuda_sm20_dblrcp_rn_slowpath_v3,@function
        .size           $__internal_1_$__cuda_sm20_dblrcp_rn_slowpath_v3,($_ZN17fastertransformer16relativePositionIfEEvPT_ii$__internal_accurate_pow - $__internal_1_$__cuda_sm20_dblrcp_rn_slowpath_v3)
$__internal_1_$__cuda_sm20_dblrcp_rn_slowpath_v3:
[----:B------:R-:W-:Y:S01]  /*0470*/  DSETP.GTU.AND P0, PT, |R4|, +INF , PT ;  /* 0x7ff000000400742a */ /* 0x000fe20003f0c200 */
[----:B------:R-:W-:-:S13]  /*0480*/  BSSY B1, `(.L_x_23) ;  /* 0x0000023000017945 */ /* 0x000fda0003800000 */
[----:B------:R-:W-:Y:S05]  /*0490*/  @P0 BRA `(.L_x_24) ;  /* 0x00000000007c0947 */ /* 0x000fea0003800000 */
[----:B------:R-:W-:-:S05]  /*04a0*/  LOP3.LUT R8, R5, 0x7fffffff, RZ, 0xc0, !PT ;  /* 0x7fffffff05087812 */ /* 0x000fca00078ec0ff */
[----:B------:R-:W-:-:S05]  /*04b0*/  VIADD R3, R8, 0xffffffff ;  /* 0xffffffff08037836 */ /* 0x000fca0000000000 */
[----:B------:R-:W-:-:S13]  /*04c0*/  ISETP.GE.U32.AND P0, PT, R3, 0x7fefffff, PT ;  /* 0x7fefffff0300780c */ /* 0x000fda0003f06070 */
[----:B------:R-:W-:Y:S02]  /*04d0*/  @P0 LOP3.LUT R7, R5, 0x7ff00000, RZ, 0x3c, !PT ;  /* 0x7ff0000005070812 */ /* 0x000fe400078e3cff */
[----:B------:R-:W-:Y:S01]  /*04e0*/  @P0 MOV R6, RZ ;  /* 0x000000ff00060202 */ /* 0x000fe20000000f00 */
[----:B------:R-:W-:Y:S06]  /*04f0*/  @P0 BRA `(.L_x_25) ;  /* 0x00000000006c0947 */ /* 0x000fec0003800000 */
[----:B------:R-:W-:-:S13]  /*0500*/  ISETP.GE.U32.AND P0, PT, R8, 0x1000001, PT ;  /* 0x010000010800780c */ /* 0x000fda0003f06070 */
[----:B------:R-:W-:Y:S05]  /*0510*/  @!P0 BRA `(.L_x_26) ;  /* 0x0000000000348947 */ /* 0x000fea0003800000 */
[----:B------:R-:W-:Y:S02]  /*0520*/  VIADD R7, R5, 0xc0200000 ;  /* 0xc020000005077836 */ /* 0x000fe40000000000 */
[----:B------:R-:W-:Y:S02]  /*0530*/  IMAD.MOV.U32 R6, RZ, RZ, R4 ;  /* 0x000000ffff067224 */ /* 0x000fe400078e0004 */
[----:B------:R-:W0:Y:S04]  /*0540*/  MUFU.RCP64H R11, R7 ;  /* 0x00000007000b7308 */ /* 0x000e280000001800 */
        /* <DEDUP_REMOVED lines=10> */
.L_x_26:
        /* <DEDUP_REMOVED lines=10> */
.L_x_24:
[----:B------:R-:W-:Y:S02]  /*0690*/  LOP3.LUT R7, R5, 0x80000, RZ, 0xfc, !PT ;  /* 0x0008000005077812 */ /* 0x000fe400078efcff */
[----:B------:R-:W-:-:S07]  /*06a0*/  MOV R6, R4 ;  /* 0x0000000400067202 */ /* 0x000fce0000000f00 */
.L_x_25:
[----:B------:R-:W-:Y:S05]  /*06b0*/  BSYNC B1 ;  /* 0x0000000000017941 */ /* 0x000fea0003800000 */
.L_x_23:
[----:B------:R-:W-:-:S04]  /*06c0*/  IMAD.MOV.U32 R3, RZ, RZ, 0x0 ;  /* 0x00000000ff037424 */ /* 0x000fc800078e00ff */
[----:B------:R-:W-:Y:S05]  /*06d0*/  RET.REL.NODEC R2 `(_ZN17fastertransformer16relativePositionIfEEvPT_ii) ;  /* 0xfffffff802487950 */ /* 0x000fea0003c3ffff */
        .type           $_ZN17fastertransformer16relativePositionIfEEvPT_ii$__internal_accurate_pow,@function
        .size           $_ZN17fastertransformer16relativePositionIfEEvPT_ii$__internal_accurate_pow,(.L_x_37 - $_ZN17fastertransformer16relativePositionIfEEvPT_ii$__internal_accurate_pow)
$_ZN17fastertransformer16relativePositionIfEEvPT_ii$__internal_accurate_pow:
[----:B------:R-:W0:Y:S01]  /*06e0*/  MUFU.RCP64H R13, 2.220703125 ;  /* 0x4001c400000d7908 */ /* 0x000e220000001800 */
[----:B------:R-:W-:Y:S01]  /*06f0*/  IMAD.MOV.U32 R4, RZ, RZ, 0x0 ;  /* 0x00000000ff047424 */ /* 0x000fe200078e00ff */
[----:B------:R-:W-:Y:S01]  /*0700*/  MOV R12, RZ ;  /* 0x000000ff000c7202 */ /* 0x000fe20000000f00 */
[----:B------:R-:W-:Y:S01]  /*0710*/  IMAD.MOV.U32 R5, RZ, RZ, 0x4001c400 ;  /* 0x4001c400ff057424 */ /* 0x000fe200078e00ff */
[----:B------:R-:W-:Y:S01]  /*0720*/  UMOV UR4, 0x7d2cafe2 ;  /* 0x7d2cafe200047882 */ /* 0x000fe20000000000 */
[----:B------:R-:W-:Y:S01]  /*0730*/  IMAD.MOV.U32 R6, RZ, RZ, 0x41ad3b5a ;  /* 0x41ad3b5aff067424 */ /* 0x000fe200078e00ff */
[----:B------:R-:W-:Y:S01]  /*0740*/  UMOV UR5, 0x3eb0f5ff ;  /* 0x3eb0f5ff00057882 */ /* 0x000fe20000000000 */
[----:B------:R-:W-:Y:S02]  /*0750*/  IMAD.MOV.U32 R7, RZ, RZ, 0x3ed0f5d2 ;  /* 0x3ed0f5d2ff077424 */ /* 0x000fe400078e00ff */
        /* <DEDUP_REMOVED lines=22> */
[----:B------:R-:W-:Y:S01]  /*08c0*/  VIADD R25, R13, 0x100000 ;  /* 0x001000000d197836 */ /* 0x000fe20000000000 */
[----:B------:R-:W-:Y:S02]  /*08d0*/  MOV R24, R12 ;  /* 0x0000000c00187202 */ /* 0x000fe40000000f00 */
        /* <DEDUP_REMOVED lines=27> */
[----:B------:R-:W-:-:S03]  /*0a90*/  IMAD.MOV.U32 R14, RZ, RZ, -0x105c611 ;  /* 0xfefa39efff0e7424 */ /* 0x000fc600078e00ff */
[----:B------:R-:W-:Y:S01]  /*0aa0*/  DFMA R20, R16, R20, R22 ;  /* 0x000000141014722b */ /* 0x000fe20000000016 */
[----:B------:R-:W-:-:S07]  /*0ab0*/  IMAD.MOV.U32 R15, RZ, RZ, 0x3fe62e42 ;  /* 0x3fe62e42ff0f7424 */ /* 0x000fce00078e00ff */
        /* <DEDUP_REMOVED lines=15> */
[----:B------:R-:W-:Y:S01]  /*0bb0*/  IMAD.MOV.U32 R10, RZ, RZ, 0x3b39803f ;  /* 0x3b39803fff0a7424 */ /* 0x000fe200078e00ff */
[----:B------:R-:W-:-:S06]  /*0bc0*/  MOV R11, 0x3c7abc9e ;  /* 0x3c7abc9e000b7802 */ /* 0x000fcc0000000f00 */
[----:B------:R-:W-:Y:S01]  /*0bd0*/  DADD R6, R6, -R14 ;  /* 0x0000000006067229 */ /* 0x000fe2000000080e */
[----:B------:R-:W-:Y:S01]  /*0be0*/  LOP3.LUT R15, R3, 0xff0fffff, RZ, 0xc0, !PT ;  /* 0xff0fffff030f7812 */ /* 0x000fe200078ec0ff */
[----:B------:R-:W-:-:S06]  /*0bf0*/  IMAD.MOV.U32 R14, RZ, RZ, R2 ;  /* 0x000000ffff0e7224 */ /* 0x000fcc00078e0002 */
[----:B------:R-:W-:Y:S01]  /*0c00*/  DFMA R6, R10, 13, R6 ;  /* 0x402a00000a06782b */ /* 0x000fe20000000006 */
[----:B------:R-:W-:-:S05]  /*0c10*/  IMAD.SHL.U32 R10, R3, 0x2, RZ ;  /* 0x00000002030a7824 */ /* 0x000fca00078e00ff */
[----:B------:R-:W-:Y:S02]  /*0c20*/  ISETP.GT.U32.AND P0, PT, R10, -0x2000001, PT ;  /* 0xfdffffff0a00780c */ /* 0x000fe40003f04070 */
[----:B------:R-:W-:Y:S02]  /*0c30*/  DADD R10, R4, R6 ;  /* 0x00000000040a7229 */ /* 0x000fe40000000006 */
[----:B------:R-:W-:-:S06]  /*0c40*/  SEL R15, R15, R3, P0 ;  /* 0x000000030f0f7207 */ /* 0x000fcc0000000000 */
[----:B------:R-:W-:Y:S02]  /*0c50*/  DADD R12, R4, -R10 ;  /* 0x00000000040c7229 */ /* 0x000fe4000000080a */
[----:B------:R-:W-:-:S06]  /*0c60*/  DMUL R4, R10, R14 ;  /* 0x0000000e0a047228 */ /* 0x000fcc0000000000 */
[----:B------:R-:W-:Y:S02]  /*0c70*/  DADD R6, R6, R12 ;  /* 0x0000000006067229 */ /* 0x000fe4000000000c */
[----:B------:R-:W-:Y:S01]  /*0c80*/  DFMA R10, R10, R14, -R4 ;  /* 0x0000000e0a0a722b */ /* 0x000fe20000000804 */
[----:B------:R-:W-:Y:S01]  /*0c90*/  IMAD.MOV.U32 R12, RZ, RZ, 0x652b82fe ;  /* 0x652b82feff0c7424 */ /* 0x000fe200078e00ff */
[----:B------:R-:W-:-:S06]  /*0ca0*/  MOV R13, 0x3ff71547 ;  /* 0x3ff71547000d7802 */ /* 0x000fcc0000000f00 */
        /* <DEDUP_REMOVED lines=10> */
[----:B------:R-:W-:Y:S01]  /*0d50*/  IMAD.MOV.U32 R16, RZ, RZ, -0x35dec16 ;  /* 0xfca213eaff107424 */ /* 0x000fe200078e00ff */
[----:B------:R-:W-:Y:S01]  /*0d60*/  UMOV UR5, 0x3e5ade15 ;  /* 0x3e5ade1500057882 */ /* 0x000fe20000000000 */
[----:B------:R-:W-:-:S06]  /*0d70*/  IMAD.MOV.U32 R17, RZ, RZ, 0x3e928af3 ;  /* 0x3e928af3ff117424 */ /* 0x000fcc00078e00ff */
        /* <DEDUP_REMOVED lines=28> */
[----:B------:R-:W-:Y:S01]  /*0f40*/  IMAD R5, R12, 0x100000, R17 ;  /* 0x001000000c057824 */ /* 0x000fe200078e0211 */
[----:B------:R-:W-:Y:S01]  /*0f50*/  MOV R4, R16 ;  /* 0x0000001000047202 */ /* 0x000fe20000000f00 */
[----:B------:R-:W-:Y:S06]  /*0f60*/  @!P0 BRA `(.L_x_27) ;  /* 0x0000000000308947 */ /* 0x000fec0003800000 */
[----:B------:R-:W-:Y:S01]  /*0f70*/  FSETP.GEU.FTZ.AND P0, PT, |R11|, 4.2275390625, PT ;  /* 0x408748000b00780b */ /* 0x000fe20003f1e200 */
[C---:B------:R-:W-:Y:S02]  /*0f80*/  DADD R18, R10.reuse, +INF ;  /* 0x7ff000000a127429 */ /* 0x040fe40000000000 */
[----:B------:R-:W-:-:S08]  /*0f90*/  DSETP.GEU.AND P1, PT, R10, RZ, PT ;  /* 0x000000ff0a00722a */ /* 0x000fd00003f2e000 */
[----:B------:R-:W-:Y:S02]  /*0fa0*/  FSEL R5, R19, RZ, P1 ;  /* 0x000000ff13057208 */ /* 0x000fe40000800000 */
[----:B------:R-:W-:-:S04]  /*0fb0*/  @!P0 LEA.HI R4, R12, R12, RZ, 0x1 ;  /* 0x0000000c0c048211 */ /* 0x000fc800078f08ff */
[----:B------:R-:W-:Y:S02]  /*0fc0*/  @!P0 SHF.R.S32.HI R11, RZ, 0x1, R4 ;  /* 0x00000001ff0b8819 */ /* 0x000fe40000011404 */
[----:B------:R-:W-:-:S03]  /*0fd0*/  FSEL R4, R18, RZ, P1 ;  /* 0x000000ff12047208 */ /* 0x000fc60000800000 */
[----:B------:R-:W-:Y:S02]  /*0fe0*/  @!P0 IMAD.IADD R10, R12, 0x1, -R11 ;  /* 0x000000010c0a8824 */ /* 0x000fe400078e0a0b */
[----:B------:R-:W-:-:S03]  /*0ff0*/  @!P0 IMAD R17, R11, 0x100000, R17 ;  /* 0x001000000b118824 */ /* 0x000fc600078e0211 */
[----:B------:R-:W-:Y:S02]  /*1000*/  @!P0 LEA R11, R10, 0x3ff00000, 0x14 ;  /* 0x3ff000000a0b8811 */ /* 0x000fe400078ea0ff */
[----:B------:R-:W-:-:S06]  /*1010*/  @!P0 MOV R10, RZ ;  /* 0x000000ff000a8202 */ /* 0x000fcc0000000f00 */
[----:B------:R-:W-:-:S11]  /*1020*/  @!P0 DMUL R4, R16, R10 ;  /* 0x0000000a10048228 */ /* 0x000fd60000000000 */
.L_x_27:
[----:B------:R-:W-:Y:S02]  /*1030*/  DSETP.NEU.AND P0, PT, |R4|, +INF , PT ;  /* 0x7ff000000400742a */ /* 0x000fe40003f0d200 */
[----:B------:R-:W-:-:S12]  /*1040*/  DADD R14, R6, R14 ;  /* 0x00000000060e7229 */ /* 0x000fd8000000000e */
[----:B------:R-:W-:-:S10]  /*1050*/  @P0 DFMA R4, R14, R4, R4 ;  /* 0x000000040e04022b */ /* 0x000fd40000000004 */
[----:B------:R-:W-:Y:S01]  /*1060*/  IMAD.MOV.U32 R6, RZ, RZ, R4 ;  /* 0x000000ffff067224 */ /* 0x000fe200078e0004 */
[----:B------:R-:W-:Y:S01]  /*1070*/  MOV R4, R8 ;  /* 0x0000000800047202 */ /* 0x000fe20000000f00 */
[----:B------:R-:W-:Y:S02]  /*1080*/  IMAD.MOV.U32 R7, RZ, RZ, R5 ;  /* 0x000000ffff077224 */ /* 0x000fe400078e0005 */
[----:B------:R-:W-:-:S04]  /*1090*/  IMAD.MOV.U32 R5, RZ, RZ, 0x0 ;  /* 0x00000000ff057424 */ /* 0x000fc800078e00ff */
[----:B------:R-:W-:Y:S05]  /*10a0*/  RET.REL.NODEC R4 `(_ZN17fastertransformer16relativePositionIfEEvPT_ii) ;  /* 0xffffffec04d47950 */ /* 0x000fea0003c3ffff */
.L_x_28:
        /* <DEDUP_REMOVED lines=13> */
.L_x_37:


//--------------------- .text._ZN17fastertransformer9getSegMatIfEEvPT_Pii --------------------------
	.section	.text._ZN17fastertransformer9getSegMatIfEEvPT_Pii,"ax",@progbits
	.align	128
        .global         _ZN17fastertransformer9getSegMatIfEEvPT_Pii
        .type           _ZN17fastertransformer9getSegMatIfEEvPT_Pii,@function
        .size           _ZN17fastertransformer9getSegMatIfEEvPT_Pii,(.L_x_43 - _ZN17fastertransformer9getSegMatIfEEvPT_Pii)
        .other          _ZN17fastertransformer9getSegMatIfEEvPT_Pii,@"STO_CUDA_ENTRY STV_DEFAULT"
_ZN17fastertransformer9getSegMatIfEEvPT_Pii:
.text._ZN17fastertransformer9getSegMatIfEEvPT_Pii:
        /* <DEDUP_REMOVED lines=74> */
.L_x_30:
[----:B------:R-:W-:Y:S05]  /*04a0*/  BSYNC B0 ;  /* 0x0000000000007941 */ /* 0x000fea0003800000 */
.L_x_29:
[----:B------:R-:W0:Y:S01]  /*04b0*/  F2I.F64.FLOOR R8, R8 ;  /* 0x0000000800087311 */ /* 0x000e220000305100 */
[----:B------:R-:W1:Y:S01]  /*04c0*/  LDC.64 R4, c[0x0][0x210] ;  /* 0x00008400ff047b82 */ /* 0x000e620000000a00 */
[----:B------:R-:W-:-:S05]  /*04d0*/  IMAD R0, R2, R3, R0 ;  /* 0x0000000302007224 */ /* 0x000fca00078e0200 */
[----:B------:R-:W-:Y:S02]  /*04e0*/  SHF.L.U32 R3, R0, 0x1, RZ ;  /* 0x0000000100037819 */ /* 0x000fe400000006ff */
[----:B0-----:R-:W-:-:S05]  /*04f0*/  SHF.L.U32 R6, R8, 0x1, RZ ;  /* 0x0000000108067819 */ /* 0x001fca00000006ff */
[----:B------:R-:W-:-:S05]  /*0500*/  IMAD.SHL.U32 R6, R6, 0x4, RZ ;  /* 0x0000000406067824 */ /* 0x000fca00078e00ff */
[C---:B------:R-:W-:Y:S01]  /*0510*/  ISETP.EQ.AND P0, PT, R6.reuse, RZ, PT ;  /* 0x000000ff0600720c */ /* 0x040fe20003f02270 */
[----:B-1----:R-:W-:Y:S01]  /*0520*/  IMAD.WIDE R2, R3, 0x4, R4 ;  /* 0x0000000403027825 */ /* 0x002fe200078e0204 */
[----:B------:R-:W-:-:S11]  /*0530*/  ISETP.EQ.AND P1, PT, R6, 0x8, PT ;  /* 0x000000080600780c */ /* 0x000fd60003f22270 */
[----:B------:R-:W-:Y:S01]  /*0540*/  @P0 MOV R6, RZ ;  /* 0x000000ff00060202 */ /* 0x000fe20000000f00 */
[----:B------:R-:W-:Y:S01]  /*0550*/  @P0 IMAD.MOV.U32 R7, RZ, RZ, 0x1 ;  /* 0x00000001ff070424 */ /* 0x000fe200078e00ff */
[----:B------:R-:W-:Y:S01]  /*0560*/  @P1 MOV R7, RZ ;  /* 0x000000ff00071202 */ /* 0x000fe20000000f00 */
[----:B------:R-:W-:-:S03]  /*0570*/  @P1 IMAD.MOV.U32 R6, RZ, RZ, 0x1 ;  /* 0x00000001ff061424 */ /* 0x000fc600078e00ff */
[----:B------:R-:W-:Y:S02]  /*0580*/  I2FP.F32.S32 R7, R7 ;  /* 0x0000000700077245 */ /* 0x000fe40000201400 */
[----:B------:R-:W-:-:S03]  /*0590*/  I2FP.F32.S32 R5, R6 ;  /* 0x0000000600057245 */ /* 0x000fc60000201400 */
[----:B------:R-:W-:Y:S04]  /*05a0*/  STG.E desc[UR4][R2.64+0x4], R7 ;  /* 0x0000040702007986 */ /* 0x000fe8000c101904 */
[----:B------:R-:W-:Y:S01]  /*05b0*/  STG.E desc[UR4][R2.64], R5 ;  /* 0x0000000502007986 */ /* 0x000fe2000c101904 */
[----:B------:R-:W-:Y:S05]  /*05c0*/  EXIT ;  /* 0x000000000000794d */ /* 0x000fea0003800000 */
.L_x_31:
        /* <DEDUP_REMOVED lines=11> */
.L_x_43:


//--------------------- .text._ZN17fastertransformer11getAttnMaskIfEEvPT_Pfi --------------------------
	.section	.text._ZN17fastertransformer11getAttnMaskIfEEvPT_Pfi,"ax",@progbits
	.align	128
        .global         _ZN17fastertransformer11getAttnMaskIfEEvPT_Pfi
        .type           _ZN17fastertransformer11getAttnMaskIfEEvPT_Pfi,@function
        .size           _ZN17fastertransformer11getAttnMaskIfEEvPT_Pfi,(.L_x_44 - _ZN17fastertransformer11getAttnMaskIfEEvPT_Pfi)
        .other          _ZN17fastertransformer11getAttnMaskIfEEvPT_Pfi,@"STO_CUDA_ENTRY STV_DEFAULT"
_ZN17fastertransformer11getAttnMaskIfEEvPT_Pfi:
.text._ZN17fastertransformer11getAttnMaskIfEEvPT_Pfi:
[----:B------:R-:W-:Y:S01]  /*0000*/  LDC R1, c[0x0][0x28] ;  /* 0x00000a00ff017b82 */ /* 0x000fe20000000800 */
[----:B------:R-:W0:Y:S07]  /*0010*/  S2R R7, SR_TID.X ;  /* 0x0000000000077919 */ /* 0x000e2e0000002100 */
[----:B------:R-:W0:Y:S01]  /*0020*/  LDC R9, c[0x0][0x220] ;  /* 0x00008800ff097b82 */ /* 0x000e220000000800 */
[----:B------:R-:W-:Y:S01]  /*0030*/  ULDC.64 UR4, c[0x0][0x208] ;  /* 0x0000820000047ab9 */ /* 0x000fe20000000a00 */
[----:B------:R-:W0:Y:S06]  /*0040*/  S2R R0, SR_CTAID.X ;  /* 0x0000000000007919 */ /* 0x000e2c0000002500 */
[----:B------:R-:W1:Y:S01]  /*0050*/  LDC.64 R2, c[0x0][0x218] ;  /* 0x00008600ff027b82 */ /* 0x000e620000000a00 */
[----:B0-----:R-:W-:-:S04]  /*0060*/  IMAD R5, R0, R9, R7 ;  /* 0x0000000900057224 */ /* 0x001fc800078e0207 */
[----:B-1----:R-:W-:-:S03]  /*0070*/  IMAD.WIDE R2, R5, 0x4, R2 ;  /* 0x0000000405027825 */ /* 0x002fc600078e0202 */
[----:B------:R-:W0:Y:S03]  /*0080*/  S2UR UR6, SR_CTAID.Y ;  /* 0x00000000000679c3 */ /* 0x000e260000002600 */
[----:B------:R-:W2:Y:S05]  /*0090*/  LDG.E R3, desc[UR4][R2.64] ;  /* 0x0000000402037981 */ /* 0x000eaa000c1e1900 */
[----:B------:R-:W1:Y:S01]  /*00a0*/  LDC.64 R4, c[0x0][0x210] ;  /* 0x00008400ff047b82 */ /* 0x000e620000000a00 */
[----:B0-----:R-:W-:Y:S01]  /*00b0*/  IMAD R0, R0, R9, UR6 ;  /* 0x0000000600007e24 */ /* 0x001fe2000f8e0209 */
[----:B------:R-:W-:-:S03]  /*00c0*/  ISETP.NE.AND P0, PT, R7, UR6, PT ;  /* 0x0000000607007c0c */ /* 0x000fc6000bf05270 */
[----:B------:R-:W-:Y:S01]  /*00d0*/  IMAD R7, R0, R9, R7 ;  /* 0x0000000900077224 */ /* 0x000fe200078e0207 */
[----:B------:R-:W-:-:S03]  /*00e0*/  FSEL R0, RZ, 1, !P0 ;  /* 0x3f800000ff007808 */ /* 0x000fc60004000000 */
[----:B-1----:R-:W-:-:S04]  /*00f0*/  IMAD.WIDE R4, R7, 0x4, R4 ;  /* 0x0000000407047825 */ /* 0x002fc800078e0204 */
[----:B--2---:R-:W-:-:S05]  /*0100*/  FMUL.FTZ R7, R0, R3 ;  /* 0x0000000300077220 */ /* 0x004fca0000410000 */
[----:B------:R-:W-:Y:S01]  /*0110*/  STG.E desc[UR4][R4.64], R7 ;  /* 0x0000000704007986 */ /* 0x000fe2000c101904 */
[----:B------:R-:W-:Y:S05]  /*0120*/  EXIT ;  /* 0x000000000000794d */ /* 0x000fea0003800000 */
.L_x_32:
        /* <DEDUP_REMOVED lines=13> */
.L_x_44:


//--------------------- .text._ZN17fastertransformer11getWordEmdKIfEEvPT_S2_Piii --------------------------
	.section	.text._ZN17fastertransformer11getWordEmdKIfEEvPT_S2_Piii,"ax",@progbits
	.align	128
        .global         _ZN17fastertransformer11getWordEmdKIfEEvPT_S2_Piii
        .type           _ZN17fastertransformer11getWordEmdKIfEEvPT_S2_Piii,@function
        .size           _ZN17fastertransformer11getWordEmdKIfEEvPT_S2_Piii,(.L_x_45 - _ZN17fastertransformer11getWordEmdKIfEEvPT_S2_Piii)
        .other          _ZN17fastertransformer11getWordEmdKIfEEvPT_S2_Piii,@"STO_CUDA_ENTRY STV_DEFAULT"
_ZN17fastertransformer11getWordEmdKIfEEvPT_S2_Piii:
.text._ZN17fastertransformer11getWordEmdKIfEEvPT_S2_Piii:
[----:B------:R-:W-:Y:S01]  /*0000*/  LDC R1, c[0x0][0x28] ;  /* 0x00000a00ff017b82 */ /* 0x000fe20000000800 */
[----:B------:R-:W0:Y:S07]  /*0010*/  S2R R5, SR_CTAID.X ;  /* 0x0000000000057919 */ /* 0x000e2e0000002500 */
[----:B------:R-:W0:Y:S08]  /*0020*/  S2UR UR4, SR_CTAID.Y ;  /* 0x00000000000479c3 */ /* 0x000e300000002600 */
[----:B------:R-:W0:Y:S08]  /*0030*/  LDC.64 R10, c[0x0][0x228] ;  /* 0x00008a00ff0a7b82 */ /* 0x000e300000000a00 */
[----:B------:R-:W1:Y:S01]  /*0040*/  LDC.64 R2, c[0x0][0x220] ;  /* 0x00008800ff027b82 */ /* 0x000e620000000a00 */
[----:B0-----:R-:W-:Y:S01]  /*0050*/  IMAD R0, R5, R10, UR4 ;  /* 0x0000000405007e24 */ /* 0x001fe2000f8e020a */
[----:B------:R-:W-:Y:S01]  /*0060*/  ULDC.64 UR4, c[0x0][0x208] ;  /* 0x0000820000047ab9 */ /* 0x000fe20000000a00 */
[----:B------:R-:W0:Y:S05]  /*0070*/  S2R R9, SR_TID.X ;  /* 0x0000000000097919 */ /* 0x000e2a0000002100 */
[----:B------:R-:W2:Y:S01]  /*0080*/  LDC.64 R4, c[0x0][0x218] ;  /* 0x00008600ff047b82 */ /* 0x000ea20000000a00 */
[----:B-1----:R-:W-:-:S06]  /*0090*/  IMAD.WIDE R2, R0, 0x4, R2 ;  /* 0x0000000400027825 */ /* 0x002fcc00078e0202 */
[----:B------:R-:W0:Y:S02]  /*00a0*/  LDG.E R2, desc[UR4][R2.64] ;  /* 0x0000000402027981 */ /* 0x000e24000c1e1900 */
[----:B0-----:R-:W-:-:S04]  /*00b0*/  IMAD R7, R2, R11, R9 ;  /* 0x0000000b02077224 */ /* 0x001fc800078e0209 */
[----:B--2---:R-:W-:Y:S02]  /*00c0*/  IMAD.WIDE R4, R7, 0x4, R4 ;  /* 0x0000000407047825 */ /* 0x004fe400078e0204 */
[----:B------:R-:W0:Y:S04]  /*00d0*/  LDC.64 R6, c[0x0][0x210] ;  /* 0x00008400ff067b82 */ /* 0x000e280000000a00 */
[----:B------:R-:W2:Y:S01]  /*00e0*/  LDG.E R5, desc[UR4][R4.64] ;  /* 0x0000000404057981 */ /* 0x000ea2000c1e1900 */
[----:B------:R-:W-:-:S04]  /*00f0*/  IMAD R9, R0, R11, R9 ;  /* 0x0000000b00097224 */ /* 0x000fc800078e0209 */
[----:B0-----:R-:W-:-:S05]  /*0100*/  IMAD.WIDE R6, R9, 0x4, R6 ;  /* 0x0000000409067825 */ /* 0x001fca00078e0206 */
[----:B--2---:R-:W-:Y:S01]  /*0110*/  STG.E desc[UR4][R6.64], R5 ;  /* 0x0000000506007986 */ /* 0x004fe2000c101904 */
[----:B------:R-:W-:Y:S05]  /*0120*/  EXIT ;  /* 0x000000000000794d */ /* 0x000fea0003800000 */
.L_x_33:
        /* <DEDUP_REMOVED lines=13> */
.L_x_45:


//--------------------- .nv.shared.reserved.0     --------------------------
	.section	.nv.shared.reserved.0,"aw",@nobits
	.weak		__nv_reservedSMEM_offset_0_alias
	.size		__nv_reservedSMEM_offset_0_alias, 0, 0
	.other		__nv_reservedSMEM_offset_0_alias,@"STO_CUDA_RESERVED_SHARED STV_DEFAULT"
__nv_reservedSMEM_offset_0_alias:
	.zero		0


//--------------------- .nv.constant0._ZN17fastertransformer11getWordEmdKI6__halfEEvPT_S3_Piii --------------------------
	.section	.nv.constant0._ZN17fastertransformer11getWordEmdKI6__halfEEvPT_S3_Piii,"a",@progbits
	.sectionflags	@""
	.align	4
.nv.constant0._ZN17fastertransformer11getWordEmdKI6__halfEEvPT_S3_Piii:
	.zero		560


//--------------------- .nv.constant0._ZN17fastertransformer16relativePositionI6__halfEEvPT_ii --------------------------
	.section	.nv.constant0._ZN17fastertransformer16relativePositionI6__halfEEvPT_ii,"a",@progbits
	.sectionflags	@""
	.align	4
.nv.constant0._ZN17fastertransformer16relativePositionI6__halfEEvPT_ii:
	.zero		544


//--------------------- .nv.constant0._ZN17fastertransformer9getSegMatI6__halfEEvPT_Pii --------------------------
	.section	.nv.constant0._ZN17fastertransformer9getSegMatI6__halfEEvPT_Pii,"a",@progbits
	.sectionflags	@""
	.align	4
.nv.constant0._ZN17fastertransformer9getSegMatI6__halfEEvPT_Pii:
	.zero		548


//--------------------- .nv.constant0._ZN17fastertransformer11getAttnMaskI6__halfEEvPT_Pfi --------------------------
	.section	.nv.constant0._ZN17fastertransformer11getAttnMaskI6__halfEEvPT_Pfi,"a",@progbits
	.sectionflags	@""
	.align	4
.nv.constant0._ZN17fastertransformer11getAttnMaskI6__halfEEvPT_Pfi:
	.zero		548


//--------------------- .nv.constant0._ZN17fastertransformer16relativePositionIfEEvPT_ii --------------------------
	.section	.nv.constant0._ZN17fastertransformer16relativePositionIfEEvPT_ii,"a",@progbits
	.sectionflags	@""
	.align	4
.nv.constant0._ZN17fastertransformer16relativePositionIfEEvPT_ii:
	.zero		544


//--------------------- .nv.constant0._ZN17fastertransformer9getSegMatIfEEvPT_Pii --------------------------
	.section	.nv.constant0._ZN17fastertransformer9getSegMatIfEEvPT_Pii,"a",@progbits
	.sectionflags	@""
	.align	4
.nv.constant0._ZN17fastertransformer9getSegMatIfEEvPT_Pii:
	.zero		548


//--------------------- .nv.constant0._ZN17fastertransformer11getAttnMaskIfEEvPT_Pfi --------------------------
	.section	.nv.constant0._ZN17fastertransformer11getAttnMaskIfEEvPT_Pfi,"a",@progbits
	.sectionflags	@""
	.align	4
.nv.constant0._ZN17fastertransformer11getAttnMaskIfEEvPT_Pfi:
	.zero		548


//--------------------- .nv.constant0._ZN17fastertransformer11getWordEmdKIfEEvPT_S2_Piii --------------------------
	.section	.nv.constant0._ZN17fastertransformer11getWordEmdKIfEEvPT_S2_Piii,"a",@progbits
	.sectionflags	@""
	.align	4
.nv.constant0._ZN17fastertransformer11getWordEmdKIfEEvPT_S2_Piii:
	.zero		560


//--------------------- SYMBOLS --------------------------

	.type		.nv.reservedSmem.offset0,@object
	.size		.nv.reservedSmem.offset0,0x4
